	.headerflags	@"EF_CUDA_TEXMODE_UNIFIED EF_CUDA_64BIT_ADDRESS EF_CUDA_ACCELERATORS EF_CUDA_SM90 EF_CUDA_VIRTUAL_SM(EF_CUDA_SM90)"
	.elftype	@"ET_EXEC"


//--------------------- .nv.info                  --------------------------
	.section	.nv.info,"",@"SHT_CUDA_INFO"
	.align	4


	//----- nvinfo : EIATTR_REGCOUNT
	.align		4
        /*0000*/ 	.byte	0x04, 0x2f
        /*0002*/ 	.short	(.L_1 - .L_0)
	.align		4
.L_0:
        /*0004*/ 	.word	index@(triton_poi_fused_max_pool2d_with_indices_17)
        /*0008*/ 	.word	0x00000050


	//----- nvinfo : EIATTR_MIN_STACK_SIZE
	.align		4
.L_1:
        /*000c*/ 	.byte	0x04, 0x12
        /*000e*/ 	.short	(.L_3 - .L_2)
	.align		4
.L_2:
        /*0010*/ 	.word	index@(triton_poi_fused_max_pool2d_with_indices_17)
        /*0014*/ 	.word	0x00000000


	//----- nvinfo : EIATTR_FRAME_SIZE
	.align		4
.L_3:
        /*0018*/ 	.byte	0x04, 0x11
        /*001a*/ 	.short	(.L_5 - .L_4)
	.align		4
.L_4:
        /*001c*/ 	.word	index@(triton_poi_fused_max_pool2d_with_indices_17)
        /*0020*/ 	.word	0x00000000


	//----- nvinfo : EIATTR_MIN_STACK_SIZE
	.align		4
.L_5:
        /*0024*/ 	.byte	0x04, 0x12
        /*0026*/ 	.short	(.L_7 - .L_6)
	.align		4
.L_6:
        /*0028*/ 	.word	index@(triton_poi_fused_max_pool2d_with_indices_17)
        /*002c*/ 	.word	0x00000000
.L_7:


//--------------------- .nv.info.triton_poi_fused_max_pool2d_with_indices_17 --------------------------
	.section	.nv.info.triton_poi_fused_max_pool2d_with_indices_17,"",@"SHT_CUDA_INFO"
	.sectionflags	@""
	.align	4


	//----- nvinfo : EIATTR_CUDA_API_VERSION
	.align		4
        /*0000*/ 	.byte	0x04, 0x37
        /*0002*/ 	.short	(.L_9 - .L_8)
.L_8:
        /*0004*/ 	.word	0x0000007c


	//----- nvinfo : EIATTR_KPARAM_INFO
	.align		4
.L_9:
        /*0008*/ 	.byte	0x04, 0x17
        /*000a*/ 	.short	(.L_11 - .L_10)
.L_10:
        /*000c*/ 	.word	0x00000000
        /*0010*/ 	.short	0x0004
        /*0012*/ 	.short	0x001c
        /*0014*/ 	.byte	0x00, 0xf0, 0x11, 0x00


	//----- nvinfo : EIATTR_KPARAM_INFO
	.align		4
.L_11:
        /*0018*/ 	.byte	0x04, 0x17
        /*001a*/ 	.short	(.L_13 - .L_12)
.L_12:
        /*001c*/ 	.word	0x00000000
        /*0020*/ 	.short	0x0003
        /*0022*/ 	.short	0x0018
        /*0024*/ 	.byte	0x00, 0xf0, 0x11, 0x00


	//----- nvinfo : EIATTR_KPARAM_INFO
	.align		4
.L_13:
        /*0028*/ 	.byte	0x04, 0x17
        /*002a*/ 	.short	(.L_15 - .L_14)
.L_14:
        /*002c*/ 	.word	0x00000000
        /*0030*/ 	.short	0x0002
        /*0032*/ 	.short	0x0010
        /*0034*/ 	.byte	0x00, 0xf4, 0x21, 0x00


	//----- nvinfo : EIATTR_KPARAM_INFO
	.align		4
.L_15:
        /*0038*/ 	.byte	0x04, 0x17
        /*003a*/ 	.short	(.L_17 - .L_16)
.L_16:
        /*003c*/ 	.word	0x00000000
        /*0040*/ 	.short	0x0001
        /*0042*/ 	.short	0x0008
        /*0044*/ 	.byte	0x00, 0xf4, 0x21, 0x00


	//----- nvinfo : EIATTR_KPARAM_INFO
	.align		4
.L_17:
        /*0048*/ 	.byte	0x04, 0x17
        /*004a*/ 	.short	(.L_19 - .L_18)
.L_18:
        /*004c*/ 	.word	0x00000000
        /*0050*/ 	.short	0x0000
        /*0052*/ 	.short	0x0000
        /*0054*/ 	.byte	0x00, 0xf4, 0x21, 0x00


	//----- nvinfo : EIATTR_SPARSE_MMA_MASK
	.align		4
.L_19:
        /*0058*/ 	.byte	0x03, 0x50
        /*005a*/ 	.short	0x0000


	//----- nvinfo : EIATTR_MAXREG_COUNT
	.align		4
        /*005c*/ 	.byte	0x03, 0x1b
        /*005e*/ 	.short	0x00ff


	//----- nvinfo : EIATTR_EXIT_INSTR_OFFSETS
	.align		4
        /*0060*/ 	.byte	0x04, 0x1c
        /*0062*/ 	.short	(.L_21 - .L_20)


	//   ....[0]....
.L_20:
        /*0064*/ 	.word	0x00002e30


	//   ....[1]....
        /*0068*/ 	.word	0x00002e60


	//----- nvinfo : EIATTR_REQNTID
	.align		4
.L_21:
        /*006c*/ 	.byte	0x04, 0x10
        /*006e*/ 	.short	(.L_23 - .L_22)
.L_22:
        /*0070*/ 	.word	0x00000100
        /*0074*/ 	.word	0x00000001
        /*0078*/ 	.word	0x00000001


	//----- nvinfo : EIATTR_CBANK_PARAM_SIZE
	.align		4
.L_23:
        /*007c*/ 	.byte	0x03, 0x19
        /*007e*/ 	.short	0x0020


	//----- nvinfo : EIATTR_PARAM_CBANK
	.align		4
        /*0080*/ 	.byte	0x04, 0x0a
        /*0082*/ 	.short	(.L_25 - .L_24)
	.align		4
.L_24:
        /*0084*/ 	.word	index@(.nv.constant0.triton_poi_fused_max_pool2d_with_indices_17)
        /*0088*/ 	.short	0x0210
        /*008a*/ 	.short	0x0020


	//----- nvinfo : EIATTR_SW_WAR
	.align		4
.L_25:
        /*008c*/ 	.byte	0x04, 0x36
        /*008e*/ 	.short	(.L_27 - .L_26)
.L_26:
        /*0090*/ 	.word	0x00000008
.L_27:


//--------------------- .nv.callgraph             --------------------------
	.section	.nv.callgraph,"",@"SHT_CUDA_CALLGRAPH"
	.align	4
	.sectionentsize	8
	.align		4
        /*0000*/ 	.word	0x00000000
	.align		4
        /*0004*/ 	.word	0xffffffff
	.align		4
        /*0008*/ 	.word	0x00000000
	.align		4
        /*000c*/ 	.word	0xfffffffe
	.align		4
        /*0010*/ 	.word	0x00000000
	.align		4
        /*0014*/ 	.word	0xfffffffd
	.align		4
        /*0018*/ 	.word	0x00000000
	.align		4
        /*001c*/ 	.word	0xfffffffc


//--------------------- .text.triton_poi_fused_max_pool2d_with_indices_17 --------------------------
	.section	.text.triton_poi_fused_max_pool2d_with_indices_17,"ax",@progbits
	.sectionflags	@"SHF_BARRIERS=1"
	.align	128
        .global         triton_poi_fused_max_pool2d_with_indices_17
        .type           triton_poi_fused_max_pool2d_with_indices_17,@function
        .size           triton_poi_fused_max_pool2d_with_indices_17,(.L_x_1 - triton_poi_fused_max_pool2d_with_indices_17)
        .other          triton_poi_fused_max_pool2d_with_indices_17,@"STO_CUDA_ENTRY STV_DEFAULT"
triton_poi_fused_max_pool2d_with_indices_17:
.text.triton_poi_fused_max_pool2d_with_indices_17:
[----:B------:R-:W0:Y:S01]  /*0000*/  LDC R1, c[0x0][0x28] ;  /* 0x00000a00ff017b82 */ /* 0x000e220000000800 */
[----:B------:R-:W1:Y:S07]  /*0010*/  S2R R54, SR_CTAID.X ;  /* 0x0000000000367919 */ /* 0x000e6e0000002500 */
[----:B------:R-:W2:Y:S01]  /*0020*/  LDC.64 R38, c[0x0][0x210] ;  /* 0x00008400ff267b82 */ /* 0x000ea20000000a00 */
[----:B------:R-:W-:Y:S01]  /*0030*/  IMAD.MOV.U32 R55, RZ, RZ, RZ ;  /* 0x000000ffff377224 */ /* 0x000fe200078e00ff */
[----:B------:R-:W-:Y:S01]  /*0040*/  CS2R R56, SRZ ;  /* 0x0000000000387805 */ /* 0x000fe2000001ff00 */
[----:B------:R-:W3:Y:S01]  /*0050*/  S2R R51, SR_TID.X ;  /* 0x0000000000337919 */ /* 0x000ee20000002100 */
[----:B------:R-:W-:Y:S01]  /*0060*/  ULDC.64 UR6, c[0x0][0x208] ;  /* 0x0000820000067ab9 */ /* 0x000fe20000000a00 */
[----:B------:R-:W-:Y:S01]  /*0070*/  CS2R R58, SRZ ;  /* 0x00000000003a7805 */ /* 0x000fe2000001ff00 */
[----:B------:R-:W4:Y:S01]  /*0080*/  S2R R52, SR_CTAID.Y ;  /* 0x0000000000347919 */ /* 0x000f220000002600 */
[----:B-1----:R-:W-:Y:S01]  /*0090*/  IMAD.SHL.U32 R54, R54, 0x40, RZ ;  /* 0x0000004036367824 */ /* 0x002fe200078e00ff */
[----:B---3--:R-:W-:-:S04]  /*00a0*/  SHF.R.U32.HI R0, RZ, 0x6, R51 ;  /* 0x00000006ff007819 */ /* 0x008fc80000011633 */
[----:B------:R-:W-:Y:S01]  /*00b0*/  LOP3.LUT R2, R54, 0x3f, R51, 0xf8, !PT ;  /* 0x0000003f36027812 */ /* 0x000fe200078ef833 */
[----:B----4-:R-:W-:Y:S01]  /*00c0*/  IMAD.SHL.U32 R53, R52, 0x40, RZ ;  /* 0x0000004034357824 */ /* 0x010fe200078e00ff */
[----:B------:R-:W-:Y:S02]  /*00d0*/  SGXT.U32 R0, R0, 0x2 ;  /* 0x000000020000781a */ /* 0x000fe40000000000 */
[----:B------:R-:W-:Y:S02]  /*00e0*/  SHF.R.S32.HI R3, RZ, 0x1f, R2 ;  /* 0x0000001fff037819 */ /* 0x000fe40000011402 */
[----:B------:R-:W-:Y:S02]  /*00f0*/  LOP3.LUT R0, R53, R0, RZ, 0xfc, !PT ;  /* 0x0000000035007212 */ /* 0x000fe400078efcff */
[----:B------:R-:W-:Y:S02]  /*0100*/  LEA.HI R3, R3, R2, RZ, 0x3 ;  /* 0x0000000203037211 */ /* 0x000fe400078f18ff */
[----:B------:R-:W-:Y:S01]  /*0110*/  ISETP.GE.AND P0, PT, R2, 0x40, PT ;  /* 0x000000400200780c */ /* 0x000fe20003f06270 */
[----:B------:R-:W-:Y:S01]  /*0120*/  IMAD.SHL.U32 R10, R0, 0x100, RZ ;  /* 0x00000100000a7824 */ /* 0x000fe200078e00ff */
[C---:B------:R-:W-:Y:S01]  /*0130*/  LOP3.LUT R5, R3.reuse, 0x7ffffff8, RZ, 0xc0, !PT ;  /* 0x7ffffff803057812 */ /* 0x040fe200078ec0ff */
[----:B------:R-:W-:-:S03]  /*0140*/  IMAD.SHL.U32 R3, R3, 0x4, RZ ;  /* 0x0000000403037824 */ /* 0x000fc600078e00ff */
[----:B------:R-:W-:Y:S01]  /*0150*/  LOP3.LUT R9, R10, 0x400, RZ, 0xfc, !PT ;  /* 0x000004000a097812 */ /* 0x000fe200078efcff */
[----:B------:R-:W-:Y:S01]  /*0160*/  IMAD.IADD R5, R2, 0x1, -R5 ;  /* 0x0000000102057824 */ /* 0x000fe200078e0a05 */
[----:B------:R-:W-:Y:S02]  /*0170*/  LOP3.LUT R4, R3, 0xffffffe0, RZ, 0xc0, !PT ;  /* 0xffffffe003047812 */ /* 0x000fe400078ec0ff */
[C---:B------:R-:W-:Y:S02]  /*0180*/  LOP3.LUT R7, R10.reuse, 0xc00, RZ, 0xfc, !PT ;  /* 0x00000c000a077812 */ /* 0x040fe400078efcff */
[C---:B------:R-:W-:Y:S01]  /*0190*/  LOP3.LUT R6, R10.reuse, 0x1000, RZ, 0xfc, !PT ;  /* 0x000010000a067812 */ /* 0x040fe200078efcff */
[----:B------:R-:W-:Y:S01]  /*01a0*/  IMAD R73, R5, 0x2, R4 ;  /* 0x0000000205497824 */ /* 0x000fe200078e0204 */
[----:B------:R-:W-:-:S03]  /*01b0*/  LOP3.LUT R8, R10, 0x800, RZ, 0xfc, !PT ;  /* 0x000008000a087812 */ /* 0x000fc600078efcff */
[C---:B------:R-:W-:Y:S02]  /*01c0*/  IMAD.IADD R3, R73.reuse, 0x1, R10 ;  /* 0x0000000149037824 */ /* 0x040fe400078e020a */
[----:B------:R-:W-:Y:S02]  /*01d0*/  IMAD.IADD R13, R73, 0x1, R9 ;  /* 0x00000001490d7824 */ /* 0x000fe400078e0209 */
[----:B--2---:R-:W-:-:S04]  /*01e0*/  IMAD.WIDE R2, R3, 0x4, R38 ;  /* 0x0000000403027825 */ /* 0x004fc800078e0226 */
[----:B------:R-:W-:Y:S01]  /*01f0*/  IMAD.IADD R17, R73, 0x1, R7 ;  /* 0x0000000149117824 */ /* 0x000fe200078e0207 */
[----:B------:R1:W2:Y:S01]  /*0200*/  @!P0 LDG.E.EL R55, desc[UR6][R2.64] ;  /* 0x0000000602378981 */ /* 0x0002a2000c2e1900 */
[----:B------:R-:W-:Y:S01]  /*0210*/  IMAD.WIDE R12, R13, 0x4, R38 ;  /* 0x000000040d0c7825 */ /* 0x000fe200078e0226 */
[----:B------:R-:W-:-:S03]  /*0220*/  LOP3.LUT R4, R10, 0x1800, RZ, 0xfc, !PT ;  /* 0x000018000a047812 */ /* 0x000fc600078efcff */
[----:B------:R-:W-:Y:S01]  /*0230*/  IMAD.WIDE R16, R17, 0x4, R38 ;  /* 0x0000000411107825 */ /* 0x000fe200078e0226 */
[----:B------:R3:W4:Y:S01]  /*0240*/  @!P0 LDG.E.EL R56, desc[UR6][R12.64] ;  /* 0x000000060c388981 */ /* 0x000722000c2e1900 */
[C---:B------:R-:W-:Y:S02]  /*0250*/  LOP3.LUT R75, R10.reuse, 0x2800, RZ, 0xfc, !PT ;  /* 0x000028000a4b7812 */ /* 0x040fe400078efcff */
[----:B------:R-:W-:Y:S01]  /*0260*/  IMAD.IADD R15, R73, 0x1, R8 ;  /* 0x00000001490f7824 */ /* 0x000fe200078e0208 */
[C---:B-1----:R-:W-:Y:S01]  /*0270*/  LOP3.LUT R3, R10.reuse, 0x1c00, RZ, 0xfc, !PT ;  /* 0x00001c000a037812 */ /* 0x042fe200078efcff */
[----:B------:R1:W5:Y:S01]  /*0280*/  @!P0 LDG.E.EL R58, desc[UR6][R16.64] ;  /* 0x00000006103a8981 */ /* 0x000362000c2e1900 */
[----:B------:R-:W-:Y:S01]  /*0290*/  LOP3.LUT R2, R10, 0x2000, RZ, 0xfc, !PT ;  /* 0x000020000a027812 */ /* 0x000fe200078efcff */
[----:B------:R-:W-:-:S04]  /*02a0*/  IMAD.WIDE R14, R15, 0x4, R38 ;  /* 0x000000040f0e7825 */ /* 0x000fc800078e0226 */
[C---:B---3--:R-:W-:Y:S01]  /*02b0*/  IMAD.IADD R13, R73.reuse, 0x1, R6 ;  /* 0x00000001490d7824 */ /* 0x048fe200078e0206 */
[----:B------:R-:W-:Y:S01]  /*02c0*/  CS2R R60, SRZ ;  /* 0x00000000003c7805 */ /* 0x000fe2000001ff00 */
[C---:B------:R-:W-:Y:S01]  /*02d0*/  IMAD.IADD R19, R73.reuse, 0x1, R3 ;  /* 0x0000000149137824 */ /* 0x040fe200078e0203 */
[----:B------:R-:W-:Y:S01]  /*02e0*/  CS2R R62, SRZ ;  /* 0x00000000003e7805 */ /* 0x000fe2000001ff00 */
[C---:B-1----:R-:W-:Y:S01]  /*02f0*/  IMAD.IADD R17, R73.reuse, 0x1, R4 ;  /* 0x0000000149117824 */ /* 0x042fe200078e0204 */
[C---:B------:R-:W-:Y:S01]  /*0300*/  LOP3.LUT R5, R10.reuse, 0x1400, RZ, 0xfc, !PT ;  /* 0x000014000a057812 */ /* 0x040fe200078efcff */
[----:B------:R-:W-:Y:S01]  /*0310*/  IMAD.IADD R21, R73, 0x1, R2 ;  /* 0x0000000149157824 */ /* 0x000fe200078e0202 */
[C---:B------:R-:W-:Y:S01]  /*0320*/  LOP3.LUT R0, R10.reuse, 0x2400, RZ, 0xfc, !PT ;  /* 0x000024000a007812 */ /* 0x040fe200078efcff */
[--C-:B------:R-:W-:Y:S01]  /*0330*/  IMAD.WIDE R12, R13, 0x4, R38.reuse ;  /* 0x000000040d0c7825 */ /* 0x100fe200078e0226 */
[C---:B------:R-:W-:Y:S01]  /*0340*/  LOP3.LUT R76, R10.reuse, 0x3000, RZ, 0xfc, !PT ;  /* 0x000030000a4c7812 */ /* 0x040fe200078efcff */
[----:B------:R-:W3:Y:S01]  /*0350*/  @!P0 LDG.E.EL R57, desc[UR6][R14.64] ;  /* 0x000000060e398981 */ /* 0x000ee2000c2e1900 */
[----:B------:R-:W-:Y:S01]  /*0360*/  LOP3.LUT R74, R10, 0x3400, RZ, 0xfc, !PT ;  /* 0x000034000a4a7812 */ /* 0x000fe200078efcff */
[----:B------:R-:W-:-:S02]  /*0370*/  IMAD.WIDE R16, R17, 0x4, R38 ;  /* 0x0000000411107825 */ /* 0x000fc400078e0226 */
[----:B------:R1:W2:Y:S02]  /*0380*/  @!P0 LDG.E.EL R59, desc[UR6][R12.64] ;  /* 0x000000060c3b8981 */ /* 0x0002a4000c2e1900 */
[--C-:B------:R-:W-:Y:S01]  /*0390*/  IMAD.WIDE R18, R19, 0x4, R38.reuse ;  /* 0x0000000413127825 */ /* 0x100fe200078e0226 */
[----:B------:R-:W-:Y:S01]  /*03a0*/  CS2R R64, SRZ ;  /* 0x0000000000407805 */ /* 0x000fe2000001ff00 */
[----:B------:R1:W2:Y:S02]  /*03b0*/  @!P0 LDG.E.EL R61, desc[UR6][R16.64] ;  /* 0x00000006103d8981 */ /* 0x0002a4000c2e1900 */
[----:B------:R-:W-:Y:S02]  /*03c0*/  IMAD.WIDE R20, R21, 0x4, R38 ;  /* 0x0000000415147825 */ /* 0x000fe400078e0226 */
[----:B------:R1:W2:Y:S02]  /*03d0*/  @!P0 LDG.E.EL R62, desc[UR6][R18.64] ;  /* 0x00000006123e8981 */ /* 0x0002a4000c2e1900 */
[----:B01----:R-:W-:-:S02]  /*03e0*/  IMAD.IADD R13, R73, 0x1, R75 ;  /* 0x00000001490d7824 */ /* 0x003fc400078e024b */
[C---:B------:R-:W-:Y:S01]  /*03f0*/  IMAD.IADD R15, R73.reuse, 0x1, R5 ;  /* 0x00000001490f7824 */ /* 0x040fe200078e0205 */
[----:B------:R0:W2:Y:S01]  /*0400*/  @!P0 LDG.E.EL R63, desc[UR6][R20.64] ;  /* 0x00000006143f8981 */ /* 0x0000a2000c2e1900 */
[----:B------:R-:W-:Y:S02]  /*0410*/  IMAD.IADD R17, R73, 0x1, R76 ;  /* 0x0000000149117824 */ /* 0x000fe400078e024c */
[----:B------:R-:W-:Y:S01]  /*0420*/  IMAD.WIDE R12, R13, 0x4, R38 ;  /* 0x000000040d0c7825 */ /* 0x000fe200078e0226 */
[----:B------:R-:W-:-:S03]  /*0430*/  CS2R R66, SRZ ;  /* 0x0000000000427805 */ /* 0x000fc6000001ff00 */
[C---:B------:R-:W-:Y:S01]  /*0440*/  IMAD.IADD R19, R73.reuse, 0x1, R74 ;  /* 0x0000000149137824 */ /* 0x040fe200078e024a */
[----:B------:R-:W-:Y:S01]  /*0450*/  LOP3.LUT R77, R10, 0x2c00, RZ, 0xfc, !PT ;  /* 0x00002c000a4d7812 */ /* 0x000fe200078efcff */
[C---:B0-----:R-:W-:Y:S01]  /*0460*/  IMAD.IADD R21, R73.reuse, 0x1, R0 ;  /* 0x0000000149157824 */ /* 0x041fe200078e0200 */
[----:B------:R0:W2:Y:S01]  /*0470*/  @!P0 LDG.E.EL R64, desc[UR6][R12.64] ;  /* 0x000000060c408981 */ /* 0x0000a2000c2e1900 */
[----:B------:R-:W-:Y:S02]  /*0480*/  VIADD R23, R73, 0x1 ;  /* 0x0000000149177836 */ /* 0x000fe40000000000 */
[----:B------:R-:W-:-:S04]  /*0490*/  IMAD.WIDE R14, R15, 0x4, R38 ;  /* 0x000000040f0e7825 */ /* 0x000fc800078e0226 */
[----:B------:R-:W-:Y:S01]  /*04a0*/  IMAD.MOV.U32 R69, RZ, RZ, RZ ;  /* 0x000000ffff457224 */ /* 0x000fe200078e00ff */
[----:B------:R1:W2:Y:S01]  /*04b0*/  @!P0 LDG.E.EL R60, desc[UR6][R14.64] ;  /* 0x000000060e3c8981 */ /* 0x0002a2000c2e1900 */
[----:B------:R-:W-:-:S04]  /*04c0*/  IMAD.WIDE R20, R21, 0x4, R38 ;  /* 0x0000000415147825 */ /* 0x000fc800078e0226 */
[--C-:B------:R-:W-:Y:S01]  /*04d0*/  IMAD.WIDE R16, R17, 0x4, R38.reuse ;  /* 0x0000000411107825 */ /* 0x100fe200078e0226 */
[----:B------:R1:W2:Y:S03]  /*04e0*/  @!P0 LDG.E.EL R65, desc[UR6][R20.64] ;  /* 0x0000000614418981 */ /* 0x0002a6000c2e1900 */
[----:B------:R-:W-:Y:S01]  /*04f0*/  IMAD.WIDE R18, R19, 0x4, R38 ;  /* 0x0000000413127825 */ /* 0x000fe200078e0226 */
[----:B------:R1:W2:Y:S03]  /*0500*/  @!P0 LDG.E.EL R66, desc[UR6][R16.64] ;  /* 0x0000000610428981 */ /* 0x0002a6000c2e1900 */
[--C-:B------:R-:W-:Y:S01]  /*0510*/  IMAD.IADD R11, R9, 0x1, R23.reuse ;  /* 0x00000001090b7824 */ /* 0x100fe200078e0217 */
[----:B------:R1:W2:Y:S01]  /*0520*/  @!P0 LDG.E.EL R69, desc[UR6][R18.64] ;  /* 0x0000000612458981 */ /* 0x0002a2000c2e1900 */
[----:B0-----:R-:W-:-:S02]  /*0530*/  IMAD.IADD R13, R8, 0x1, R23 ;  /* 0x00000001080d7824 */ /* 0x001fc400078e0217 */
[----:B------:R-:W-:Y:S01]  /*0540*/  IMAD.IADD R25, R6, 0x1, R23 ;  /* 0x0000000106197824 */ /* 0x000fe200078e0217 */
[----:B------:R-:W-:Y:S01]  /*0550*/  CS2R R48, SRZ ;  /* 0x0000000000307805 */ /* 0x000fe2000001ff00 */
[----:B-1----:R-:W-:Y:S02]  /*0560*/  IMAD.IADD R15, R73, 0x1, R77 ;  /* 0x00000001490f7824 */ /* 0x002fe400078e024d */
[----:B------:R-:W-:Y:S02]  /*0570*/  IMAD.IADD R21, R10, 0x1, R23 ;  /* 0x000000010a157824 */ /* 0x000fe400078e0217 */
[----:B------:R-:W-:-:S04]  /*0580*/  IMAD.WIDE R16, R13, 0x4, R38 ;  /* 0x000000040d107825 */ /* 0x000fc800078e0226 */
[--C-:B------:R-:W-:Y:S01]  /*0590*/  IMAD.WIDE R18, R11, 0x4, R38.reuse ;  /* 0x000000040b127825 */ /* 0x100fe200078e0226 */
[----:B------:R-:W-:Y:S02]  /*05a0*/  CS2R R46, SRZ ;  /* 0x00000000002e7805 */ /* 0x000fe4000001ff00 */
[----:B------:R-:W-:Y:S01]  /*05b0*/  CS2R R36, SRZ ;  /* 0x0000000000247805 */ /* 0x000fe2000001ff00 */
[----:B------:R-:W3:Y:S01]  /*05c0*/  @!P0 LDG.E.EL R48, desc[UR6][R16.64] ;  /* 0x0000000610308981 */ /* 0x000ee2000c2e1900 */
[----:B------:R-:W-:-:S03]  /*05d0*/  IMAD.WIDE R12, R25, 0x4, R38 ;  /* 0x00000004190c7825 */ /* 0x000fc600078e0226 */
[----:B------:R0:W4:Y:S01]  /*05e0*/  @!P0 LDG.E.EL R49, desc[UR6][R18.64] ;  /* 0x0000000612318981 */ /* 0x000122000c2e1900 */
[----:B------:R-:W-:Y:S02]  /*05f0*/  IMAD.IADD R25, R4, 0x1, R23 ;  /* 0x0000000104197824 */ /* 0x000fe400078e0217 */
[--C-:B------:R-:W-:Y:S01]  /*0600*/  IMAD.WIDE R14, R15, 0x4, R38.reuse ;  /* 0x000000040f0e7825 */ /* 0x100fe200078e0226 */
[----:B------:R-:W2:Y:S03]  /*0610*/  @!P0 LDG.E.EL R46, desc[UR6][R12.64] ;  /* 0x000000060c2e8981 */ /* 0x000ea6000c2e1900 */
[----:B------:R-:W-:Y:S01]  /*0620*/  IMAD.MOV.U32 R50, RZ, RZ, RZ ;  /* 0x000000ffff327224 */ /* 0x000fe200078e00ff */
[----:B------:R1:W2:Y:S01]  /*0630*/  @!P0 LDG.E.EL R67, desc[UR6][R14.64] ;  /* 0x000000060e438981 */ /* 0x0002a2000c2e1900 */
[----:B------:R-:W-:-:S04]  /*0640*/  IMAD.WIDE R20, R21, 0x4, R38 ;  /* 0x0000000415147825 */ /* 0x000fc800078e0226 */
[----:B0-----:R-:W-:Y:S01]  /*0650*/  IMAD.WIDE R18, R25, 0x4, R38 ;  /* 0x0000000419127825 */ /* 0x001fe200078e0226 */
[----:B------:R0:W2:Y:S03]  /*0660*/  @!P0 LDG.E.EL R50, desc[UR6][R20.64] ;  /* 0x0000000614328981 */ /* 0x0000a6000c2e1900 */
[--C-:B------:R-:W-:Y:S01]  /*0670*/  IMAD.IADD R27, R3, 0x1, R23.reuse ;  /* 0x00000001031b7824 */ /* 0x100fe200078e0217 */
[----:B------:R-:W-:Y:S01]  /*0680*/  CS2R R34, SRZ ;  /* 0x0000000000227805 */ /* 0x000fe2000001ff00 */
[--C-:B------:R-:W-:Y:S01]  /*0690*/  IMAD.IADD R31, R0, 0x1, R23.reuse ;  /* 0x00000001001f7824 */ /* 0x100fe200078e0217 */
[----:B------:R-:W-:Y:S01]  /*06a0*/  CS2R R32, SRZ ;  /* 0x0000000000207805 */ /* 0x000fe2000001ff00 */
[--C-:B------:R-:W-:Y:S01]  /*06b0*/  IMAD.IADD R11, R5, 0x1, R23.reuse ;  /* 0x00000001050b7824 */ /* 0x100fe200078e0217 */
[----:B------:R0:W2:Y:S01]  /*06c0*/  @!P0 LDG.E.EL R36, desc[UR6][R18.64] ;  /* 0x0000000612248981 */ /* 0x0000a2000c2e1900 */
[----:B-1----:R-:W-:-:S02]  /*06d0*/  IMAD.IADD R15, R7, 0x1, R23 ;  /* 0x00000001070f7824 */ /* 0x002fc400078e0217 */
[----:B------:R-:W-:-:S04]  /*06e0*/  IMAD.WIDE R16, R27, 0x4, R38 ;  /* 0x000000041b107825 */ /* 0x000fc800078e0226 */
[--C-:B------:R-:W-:Y:S01]  /*06f0*/  IMAD.WIDE R12, R31, 0x4, R38.reuse ;  /* 0x000000041f0c7825 */ /* 0x100fe200078e0226 */
[----:B------:R-:W-:Y:S01]  /*0700*/  CS2R R30, SRZ ;  /* 0x00000000001e7805 */ /* 0x000fe2000001ff00 */
[----:B------:R1:W2:Y:S02]  /*0710*/  @!P0 LDG.E.EL R35, desc[UR6][R16.64] ;  /* 0x0000000610238981 */ /* 0x0002a4000c2e1900 */
[----:B0-----:R-:W-:Y:S02]  /*0720*/  IMAD.WIDE R20, R11, 0x4, R38 ;  /* 0x000000040b147825 */ /* 0x001fe400078e0226 */
[----:B------:R0:W2:Y:S02]  /*0730*/  @!P0 LDG.E.EL R32, desc[UR6][R12.64] ;  /* 0x000000060c208981 */ /* 0x0000a4000c2e1900 */
[----:B------:R-:W-:Y:S02]  /*0740*/  IMAD.IADD R19, R77, 0x1, R23 ;  /* 0x000000014d137824 */ /* 0x000fe400078e0217 */
[----:B------:R-:W-:-:S04]  /*0750*/  IMAD.WIDE R14, R15, 0x4, R38 ;  /* 0x000000040f0e7825 */ /* 0x000fc800078e0226 */
[----:B------:R-:W-:Y:S01]  /*0760*/  IMAD.IADD R29, R2, 0x1, R23 ;  /* 0x00000001021d7824 */ /* 0x000fe200078e0217 */
[----:B------:R0:W5:Y:S01]  /*0770*/  @!P0 LDG.E.EL R47, desc[UR6][R14.64] ;  /* 0x000000060e2f8981 */ /* 0x000162000c2e1900 */
[----:B------:R-:W-:Y:S02]  /*0780*/  VIADD R11, R73, 0x10 ;  /* 0x00000010490b7836 */ /* 0x000fe40000000000 */
[----:B------:R-:W-:Y:S01]  /*0790*/  IMAD.WIDE R18, R19, 0x4, R38 ;  /* 0x0000000413127825 */ /* 0x000fe200078e0226 */
[----:B------:R-:W-:Y:S01]  /*07a0*/  CS2R R24, SRZ ;  /* 0x0000000000187805 */ /* 0x000fe2000001ff00 */
[----:B------:R-:W2:Y:S02]  /*07b0*/  @!P0 LDG.E.EL R37, desc[UR6][R20.64] ;  /* 0x0000000614258981 */ /* 0x000ea4000c2e1900 */
[----:B-1----:R-:W-:Y:S02]  /*07c0*/  IMAD.IADD R17, R76, 0x1, R23 ;  /* 0x000000014c117824 */ /* 0x002fe400078e0217 */
[----:B0-----:R-:W-:Y:S01]  /*07d0*/  IMAD.IADD R13, R10, 0x1, R11 ;  /* 0x000000010a0d7824 */ /* 0x001fe200078e020b */
[----:B------:R0:W2:Y:S01]  /*07e0*/  @!P0 LDG.E.EL R30, desc[UR6][R18.64] ;  /* 0x00000006121e8981 */ /* 0x0000a2000c2e1900 */
[----:B------:R-:W-:Y:S01]  /*07f0*/  IMAD.WIDE R14, R29, 0x4, R38 ;  /* 0x000000041d0e7825 */ /* 0x000fe200078e0226 */
[----:B------:R-:W-:-:S03]  /*0800*/  CS2R R28, SRZ ;  /* 0x00000000001c7805 */ /* 0x000fc6000001ff00 */
[--C-:B------:R-:W-:Y:S01]  /*0810*/  IMAD.WIDE R16, R17, 0x4, R38.reuse ;  /* 0x0000000411107825 */ /* 0x100fe200078e0226 */
[----:B------:R-:W2:Y:S03]  /*0820*/  @!P0 LDG.E.EL R34, desc[UR6][R14.64] ;  /* 0x000000060e228981 */ /* 0x000ea6000c2e1900 */
[----:B------:R-:W-:Y:S01]  /*0830*/  IMAD.WIDE R12, R13, 0x4, R38 ;  /* 0x000000040d0c7825 */ /* 0x000fe200078e0226 */
[----:B------:R1:W2:Y:S03]  /*0840*/  @!P0 LDG.E.EL R31, desc[UR6][R16.64] ;  /* 0x00000006101f8981 */ /* 0x0002a6000c2e1900 */
[----:B0-----:R-:W-:Y:S01]  /*0850*/  IMAD.IADD R19, R9, 0x1, R11 ;  /* 0x0000000109137824 */ /* 0x001fe200078e020b */
[----:B------:R-:W3:Y:S03]  /*0860*/  @!P0 LDG.E.EL R29, desc[UR6][R12.64] ;  /* 0x000000060c1d8981 */ /* 0x000ee6000c2e1900 */
[----:B------:R-:W-:-:S04]  /*0870*/  IMAD.WIDE R18, R19, 0x4, R38 ;  /* 0x0000000413127825 */ /* 0x000fc800078e0226 */
[----:B-1----:R-:W-:Y:S01]  /*0880*/  IMAD.IADD R17, R8, 0x1, R11 ;  /* 0x0000000108117824 */ /* 0x002fe200078e020b */
[----:B------:R-:W3:Y:S01]  /*0890*/  @!P0 LDG.E.EL R24, desc[UR6][R18.64] ;  /* 0x0000000612188981 */ /* 0x000ee2000c2e1900 */
[----:B------:R-:W-:Y:S02]  /*08a0*/  IMAD.IADD R15, R74, 0x1, R23 ;  /* 0x000000014a0f7824 */ /* 0x000fe400078e0217 */
[----:B------:R-:W-:-:S04]  /*08b0*/  IMAD.WIDE R16, R17, 0x4, R38 ;  /* 0x0000000411107825 */ /* 0x000fc800078e0226 */
[----:B------:R-:W-:Y:S01]  /*08c0*/  IMAD.WIDE R14, R15, 0x4, R38 ;  /* 0x000000040f0e7825 */ /* 0x000fe200078e0226 */
[----:B------:R-:W3:Y:S04]  /*08d0*/  @!P0 LDG.E.EL R25, desc[UR6][R16.64] ;  /* 0x0000000610198981 */ /* 0x000ee8000c2e1900 */
[----:B------:R0:W3:Y:S01]  /*08e0*/  @!P0 LDG.E.EL R28, desc[UR6][R14.64] ;  /* 0x000000060e1c8981 */ /* 0x0000e2000c2e1900 */
[----:B------:R-:W-:Y:S02]  /*08f0*/  IMAD.MOV.U32 R22, RZ, RZ, RZ ;  /* 0x000000ffff167224 */ /* 0x000fe400078e00ff */
[----:B0-----:R-:W-:-:S04]  /*0900*/  IMAD.IADD R15, R7, 0x1, R11 ;  /* 0x00000001070f7824 */ /* 0x001fc800078e020b */
[----:B------:R-:W-:-:S05]  /*0910*/  IMAD.WIDE R14, R15, 0x4, R38 ;  /* 0x000000040f0e7825 */ /* 0x000fca00078e0226 */
[----:B------:R-:W5:Y:S01]  /*0920*/  @!P0 LDG.E.EL R22, desc[UR6][R14.64] ;  /* 0x000000060e168981 */ /* 0x000f62000c2e1900 */
[C---:B------:R-:W-:Y:S02]  /*0930*/  LOP3.LUT R68, R10.reuse, 0x3800, RZ, 0xfc, !PT ;  /* 0x000038000a447812 */ /* 0x040fe400078efcff */
[----:B------:R-:W-:Y:S01]  /*0940*/  LOP3.LUT R70, R10, 0x3c00, RZ, 0xfc, !PT ;  /* 0x00003c000a467812 */ /* 0x000fe200078efcff */
[----:B------:R-:W-:Y:S02]  /*0950*/  IMAD.IADD R13, R6, 0x1, R11 ;  /* 0x00000001060d7824 */ /* 0x000fe400078e020b */
[--C-:B------:R-:W-:Y:S02]  /*0960*/  IMAD.IADD R21, R75, 0x1, R23.reuse ;  /* 0x000000014b157824 */ /* 0x100fe400078e0217 */
[--C-:B------:R-:W-:Y:S02]  /*0970*/  IMAD.IADD R43, R68, 0x1, R23.reuse ;  /* 0x00000001442b7824 */ /* 0x100fe400078e0217 */
[----:B------:R-:W-:-:S02]  /*0980*/  IMAD.IADD R41, R70, 0x1, R23 ;  /* 0x0000000146297824 */ /* 0x000fc400078e0217 */
[----:B------:R-:W-:Y:S02]  /*0990*/  IMAD.MOV.U32 R23, RZ, RZ, RZ ;  /* 0x000000ffff177224 */ /* 0x000fe400078e00ff */
[----:B------:R-:W-:-:S05]  /*09a0*/  IMAD.WIDE R12, R13, 0x4, R38 ;  /* 0x000000040d0c7825 */ /* 0x000fca00078e0226 */
[----:B------:R-:W5:Y:S01]  /*09b0*/  @!P0 LDG.E.EL R23, desc[UR6][R12.64] ;  /* 0x000000060c178981 */ /* 0x000f62000c2e1900 */
[----:B------:R-:W-:-:S04]  /*09c0*/  IMAD.WIDE R20, R21, 0x4, R38 ;  /* 0x0000000415147825 */ /* 0x000fc800078e0226 */
[----:B------:R-:W-:Y:S01]  /*09d0*/  IMAD.IADD R45, R5, 0x1, R11 ;  /* 0x00000001052d7824 */ /* 0x000fe200078e020b */
[----:B------:R0:W5:Y:S03]  /*09e0*/  @!P0 LDG.E.EL R33, desc[UR6][R20.64] ;  /* 0x0000000614218981 */ /* 0x000166000c2e1900 */
[----:B------:R-:W-:Y:S01]  /*09f0*/  IMAD.WIDE R44, R45, 0x4, R38 ;  /* 0x000000042d2c7825 */ /* 0x000fe200078e0226 */
[----:B0-----:R-:W-:-:S06]  /*0a00*/  CS2R R20, SRZ ;  /* 0x0000000000147805 */ /* 0x001fcc000001ff00 */
[----:B------:R-:W5:Y:S01]  /*0a10*/  @!P0 LDG.E.EL R20, desc[UR6][R44.64] ;  /* 0x000000062c148981 */ /* 0x000f62000c2e1900 */
[----:B------:R-:W-:Y:S01]  /*0a20*/  CS2R R26, SRZ ;  /* 0x00000000001a7805 */ /* 0x000fe2000001ff00 */
[----:B------:R-:W-:-:S04]  /*0a30*/  IMAD.WIDE R40, R41, 0x4, R38 ;  /* 0x0000000429287825 */ /* 0x000fc800078e0226 */
[----:B------:R-:W-:Y:S01]  /*0a40*/  IMAD.IADD R71, R4, 0x1, R11 ;  /* 0x0000000104477824 */ /* 0x000fe200078e020b */
[----:B------:R0:W5:Y:S01]  /*0a50*/  @!P0 LDG.E.EL R26, desc[UR6][R40.64] ;  /* 0x00000006281a8981 */ /* 0x000162000c2e1900 */
[----:B------:R-:W-:Y:S01]  /*0a60*/  IMAD.WIDE R42, R43, 0x4, R38 ;  /* 0x000000042b2a7825 */ /* 0x000fe200078e0226 */
[----:B------:R-:W-:-:S04]  /*0a70*/  CS2R R18, SRZ ;  /* 0x0000000000127805 */ /* 0x000fc8000001ff00 */
[----:B------:R1:W5:Y:S01]  /*0a80*/  @!P0 LDG.E.EL R27, desc[UR6][R42.64] ;  /* 0x000000062a1b8981 */ /* 0x000362000c2e1900 */
[----:B0-----:R-:W-:-:S05]  /*0a90*/  IMAD.WIDE R40, R71, 0x4, R38 ;  /* 0x0000000447287825 */ /* 0x001fca00078e0226 */
[----:B------:R0:W5:Y:S01]  /*0aa0*/  @!P0 LDG.E.EL R21, desc[UR6][R40.64] ;  /* 0x0000000628158981 */ /* 0x000162000c2e1900 */
[----:B-1----:R-:W-:-:S04]  /*0ab0*/  IMAD.IADD R43, R3, 0x1, R11 ;  /* 0x00000001032b7824 */ /* 0x002fc800078e020b */
[----:B------:R-:W-:-:S05]  /*0ac0*/  IMAD.WIDE R14, R43, 0x4, R38 ;  /* 0x000000042b0e7825 */ /* 0x000fca00078e0226 */
[----:B------:R1:W5:Y:S01]  /*0ad0*/  @!P0 LDG.E.EL R18, desc[UR6][R14.64] ;  /* 0x000000060e128981 */ /* 0x000362000c2e1900 */
[----:B------:R-:W-:-:S04]  /*0ae0*/  IMAD.IADD R43, R2, 0x1, R11 ;  /* 0x00000001022b7824 */ /* 0x000fc800078e020b */
[----:B------:R-:W-:-:S05]  /*0af0*/  IMAD.WIDE R42, R43, 0x4, R38 ;  /* 0x000000042b2a7825 */ /* 0x000fca00078e0226 */
[----:B------:R-:W5:Y:S01]  /*0b00*/  @!P0 LDG.E.EL R19, desc[UR6][R42.64] ;  /* 0x000000062a138981 */ /* 0x000f62000c2e1900 */
[----:B------:R-:W-:Y:S01]  /*0b10*/  IMAD.IADD R71, R0, 0x1, R11 ;  /* 0x0000000100477824 */ /* 0x000fe200078e020b */
[----:B------:R-:W-:-:S03]  /*0b20*/  CS2R R16, SRZ ;  /* 0x0000000000107805 */ /* 0x000fc6000001ff00 */
[----:B------:R-:W-:-:S05]  /*0b30*/  IMAD.WIDE R12, R71, 0x4, R38 ;  /* 0x00000004470c7825 */ /* 0x000fca00078e0226 */
[----:B------:R1:W5:Y:S01]  /*0b40*/  @!P0 LDG.E.EL R17, desc[UR6][R12.64] ;  /* 0x000000060c118981 */ /* 0x000362000c2e1900 */
[--C-:B------:R-:W-:Y:S02]  /*0b50*/  IMAD.IADD R71, R75, 0x1, R11.reuse ;  /* 0x000000014b477824 */ /* 0x100fe400078e020b */
[----:B0-----:R-:W-:Y:S02]  /*0b60*/  IMAD.IADD R41, R77, 0x1, R11 ;  /* 0x000000014d297824 */ /* 0x001fe400078e020b */
[----:B------:R-:W-:Y:S01]  /*0b70*/  IMAD.WIDE R44, R71, 0x4, R38 ;  /* 0x00000004472c7825 */ /* 0x000fe200078e0226 */
[----:B-1----:R-:W-:-:S03]  /*0b80*/  CS2R R14, SRZ ;  /* 0x00000000000e7805 */ /* 0x002fc6000001ff00 */
[----:B------:R-:W-:Y:S01]  /*0b90*/  IMAD.WIDE R40, R41, 0x4, R38 ;  /* 0x0000000429287825 */ /* 0x000fe200078e0226 */
[----:B------:R0:W5:Y:S03]  /*0ba0*/  @!P0 LDG.E.EL R16, desc[UR6][R44.64] ;  /* 0x000000062c108981 */ /* 0x000166000c2e1900 */
[--C-:B------:R-:W-:Y:S01]  /*0bb0*/  IMAD.IADD R71, R76, 0x1, R11.reuse ;  /* 0x000000014c477824 */ /* 0x100fe200078e020b */
[----:B------:R1:W5:Y:S01]  /*0bc0*/  @!P0 LDG.E.EL R15, desc[UR6][R40.64] ;  /* 0x00000006280f8981 */ /* 0x000362000c2e1900 */
[----:B------:R-:W-:Y:S01]  /*0bd0*/  CS2R R12, SRZ ;  /* 0x00000000000c7805 */ /* 0x000fe2000001ff00 */
[--C-:B0-----:R-:W-:Y:S02]  /*0be0*/  IMAD.IADD R45, R68, 0x1, R11.reuse ;  /* 0x00000001442d7824 */ /* 0x101fe400078e020b */
[----:B------:R-:W-:Y:S02]  /*0bf0*/  IMAD.IADD R43, R74, 0x1, R11 ;  /* 0x000000014a2b7824 */ /* 0x000fe400078e020b */
[----:B-1----:R-:W-:-:S04]  /*0c00*/  IMAD.WIDE R40, R71, 0x4, R38 ;  /* 0x0000000447287825 */ /* 0x002fc800078e0226 */
[----:B------:R-:W-:Y:S01]  /*0c10*/  IMAD.WIDE R44, R45, 0x4, R38 ;  /* 0x000000042d2c7825 */ /* 0x000fe200078e0226 */
[----:B------:R0:W5:Y:S03]  /*0c20*/  @!P0 LDG.E.EL R14, desc[UR6][R40.64] ;  /* 0x00000006280e8981 */ /* 0x000166000c2e1900 */
[----:B------:R-:W-:Y:S01]  /*0c30*/  IMAD.IADD R71, R70, 0x1, R11 ;  /* 0x0000000146477824 */ /* 0x000fe200078e020b */
[----:B------:R1:W5:Y:S01]  /*0c40*/  @!P0 LDG.E.EL R12, desc[UR6][R44.64] ;  /* 0x000000062c0c8981 */ /* 0x000362000c2e1900 */
[----:B------:R-:W-:Y:S02]  /*0c50*/  IMAD.MOV.U32 R11, RZ, RZ, RZ ;  /* 0x000000ffff0b7224 */ /* 0x000fe400078e00ff */
[----:B------:R-:W-:-:S04]  /*0c60*/  IMAD.WIDE R42, R43, 0x4, R38 ;  /* 0x000000042b2a7825 */ /* 0x000fc800078e0226 */
[----:B0-----:R-:W-:Y:S01]  /*0c70*/  IMAD.WIDE R40, R71, 0x4, R38 ;  /* 0x0000000447287825 */ /* 0x001fe200078e0226 */
[----:B------:R0:W5:Y:S03]  /*0c80*/  @!P0 LDG.E.EL R13, desc[UR6][R42.64] ;  /* 0x000000062a0d8981 */ /* 0x000166000c2e1900 */
[C---:B------:R-:W-:Y:S01]  /*0c90*/  IMAD.IADD R71, R73.reuse, 0x1, R68 ;  /* 0x0000000149477824 */ /* 0x040fe200078e0244 */
[----:B------:R0:W5:Y:S01]  /*0ca0*/  @!P0 LDG.E.EL R11, desc[UR6][R40.64] ;  /* 0x00000006280b8981 */ /* 0x000162000c2e1900 */
[C---:B-1----:R-:W-:Y:S02]  /*0cb0*/  IMAD.IADD R45, R73.reuse, 0x1, R70 ;  /* 0x00000001492d7824 */ /* 0x042fe400078e0246 */
[----:B------:R-:W-:Y:S02]  /*0cc0*/  VIADD R73, R73, 0x11 ;  /* 0x0000001149497836 */ /* 0x000fe40000000000 */
[----:B------:R-:W-:-:S02]  /*0cd0*/  IMAD.MOV.U32 R72, RZ, RZ, RZ ;  /* 0x000000ffff487224 */ /* 0x000fc400078e00ff */
[----:B0-----:R-:W-:-:S04]  /*0ce0*/  IMAD.WIDE R42, R71, 0x4, R38 ;  /* 0x00000004472a7825 */ /* 0x001fc800078e0226 */
[----:B------:R-:W-:Y:S01]  /*0cf0*/  IMAD.IADD R41, R10, 0x1, R73 ;  /* 0x000000010a297824 */ /* 0x000fe200078e0249 */
[----:B------:R0:W5:Y:S01]  /*0d00*/  @!P0 LDG.E.EL R72, desc[UR6][R42.64] ;  /* 0x000000062a488981 */ /* 0x000162000c2e1900 */
[----:B------:R-:W-:Y:S02]  /*0d10*/  IMAD.MOV.U32 R71, RZ, RZ, RZ ;  /* 0x000000ffff477224 */ /* 0x000fe400078e00ff */
[----:B------:R-:W-:Y:S02]  /*0d20*/  IMAD.MOV.U32 R10, RZ, RZ, RZ ;  /* 0x000000ffff0a7224 */ /* 0x000fe400078e00ff */
[----:B------:R-:W-:-:S04]  /*0d30*/  IMAD.WIDE R44, R45, 0x4, R38 ;  /* 0x000000042d2c7825 */ /* 0x000fc800078e0226 */
[----:B------:R-:W-:Y:S01]  /*0d40*/  IMAD.WIDE R40, R41, 0x4, R38 ;  /* 0x0000000429287825 */ /* 0x000fe200078e0226 */
[----:B------:R1:W5:Y:S03]  /*0d50*/  @!P0 LDG.E.EL R71, desc[UR6][R44.64] ;  /* 0x000000062c478981 */ /* 0x000366000c2e1900 */
[----:B0-----:R-:W-:Y:S01]  /*0d60*/  IMAD.IADD R43, R9, 0x1, R73 ;  /* 0x00000001092b7824 */ /* 0x001fe200078e0249 */
[----:B------:R0:W5:Y:S01]  /*0d70*/  @!P0 LDG.E.EL R10, desc[UR6][R40.64] ;  /* 0x00000006280a8981 */ /* 0x000162000c2e1900 */
[----:B------:R-:W-:Y:S02]  /*0d80*/  IMAD.MOV.U32 R9, RZ, RZ, RZ ;  /* 0x000000ffff097224 */ /* 0x000fe400078e00ff */
[----:B------:R-:W-:-:S04]  /*0d90*/  IMAD.WIDE R42, R43, 0x4, R38 ;  /* 0x000000042b2a7825 */ /* 0x000fc800078e0226 */
[--C-:B-1----:R-:W-:Y:S01]  /*0da0*/  IMAD.IADD R45, R8, 0x1, R73.reuse ;  /* 0x00000001082d7824 */ /* 0x102fe200078e0249 */
[----:B------:R1:W5:Y:S01]  /*0db0*/  @!P0 LDG.E.EL R9, desc[UR6][R42.64] ;  /* 0x000000062a098981 */ /* 0x000362000c2e1900 */
[----:B0-----:R-:W-:Y:S02]  /*0dc0*/  IMAD.IADD R41, R7, 0x1, R73 ;  /* 0x0000000107297824 */ /* 0x001fe400078e0249 */
[----:B------:R-:W-:Y:S02]  /*0dd0*/  IMAD.MOV.U32 R8, RZ, RZ, RZ ;  /* 0x000000ffff087224 */ /* 0x000fe400078e00ff */
[----:B------:R-:W-:Y:S02]  /*0de0*/  IMAD.MOV.U32 R7, RZ, RZ, RZ ;  /* 0x000000ffff077224 */ /* 0x000fe400078e00ff */
[----:B------:R-:W-:-:S04]  /*0df0*/  IMAD.WIDE R44, R45, 0x4, R38 ;  /* 0x000000042d2c7825 */ /* 0x000fc800078e0226 */
[----:B------:R-:W-:Y:S01]  /*0e00*/  IMAD.WIDE R40, R41, 0x4, R38 ;  /* 0x0000000429287825 */ /* 0x000fe200078e0226 */
[----:B------:R0:W5:Y:S03]  /*0e10*/  @!P0 LDG.E.EL R8, desc[UR6][R44.64] ;  /* 0x000000062c088981 */ /* 0x000166000c2e1900 */
[----:B-1----:R-:W-:Y:S01]  /*0e20*/  IMAD.IADD R43, R6, 0x1, R73 ;  /* 0x00000001062b7824 */ /* 0x002fe200078e0249 */
[----:B------:R1:W5:Y:S01]  /*0e30*/  @!P0 LDG.E.EL R7, desc[UR6][R40.64] ;  /* 0x0000000628078981 */ /* 0x000362000c2e1900 */
[----:B------:R-:W-:Y:S02]  /*0e40*/  IMAD.MOV.U32 R6, RZ, RZ, RZ ;  /* 0x000000ffff067224 */ /* 0x000fe400078e00ff */
[----:B------:R-:W-:-:S04]  /*0e50*/  IMAD.WIDE R42, R43, 0x4, R38 ;  /* 0x000000042b2a7825 */ /* 0x000fc800078e0226 */
[--C-:B0-----:R-:W-:Y:S01]  /*0e60*/  IMAD.IADD R45, R5, 0x1, R73.reuse ;  /* 0x00000001052d7824 */ /* 0x101fe200078e0249 */
[----:B------:R0:W5:Y:S01]  /*0e70*/  @!P0 LDG.E.EL R6, desc[UR6][R42.64] ;  /* 0x000000062a068981 */ /* 0x000162000c2e1900 */
[----:B-1----:R-:W-:Y:S02]  /*0e80*/  IMAD.IADD R41, R4, 0x1, R73 ;  /* 0x0000000104297824 */ /* 0x002fe400078e0249 */
        /* <DEDUP_REMOVED lines=28> */
[----:B--2---:R-:W-:Y:S01]  /*1050*/  FSETP.GT.AND P1, PT, R50, R55, PT ;  /* 0x000000373200720b */ /* 0x004fe20003f24000 */
[----:B------:R1:W2:Y:S02]  /*1060*/  @!P0 LDG.E.EL R77, desc[UR6][R44.64] ;  /* 0x000000062c4d8981 */ /* 0x0002a4000c2e1900 */
[--C-:B0-----:R-:W-:Y:S02]  /*1070*/  IMAD.IADD R43, R74, 0x1, R73.reuse ;  /* 0x000000014a2b7824 */ /* 0x101fe400078e0249 */
[--C-:B------:R-:W-:Y:S01]  /*1080*/  IMAD.IADD R68, R68, 0x1, R73.reuse ;  /* 0x0000000144447824 */ /* 0x100fe200078e0249 */
[----:B------:R0:W2:Y:S01]  /*1090*/  @!P0 LDG.E.EL R76, desc[UR6][R40.64] ;  /* 0x00000006284c8981 */ /* 0x0000a2000c2e1900 */
[----:B------:R-:W-:Y:S02]  /*10a0*/  IMAD.IADD R70, R70, 0x1, R73 ;  /* 0x0000000146467824 */ /* 0x000fe400078e0249 */
[----:B------:R-:W-:-:S02]  /*10b0*/  IMAD.MOV.U32 R74, RZ, RZ, RZ ;  /* 0x000000ffff4a7224 */ /* 0x000fc400078e00ff */
[----:B------:R-:W-:Y:S01]  /*10c0*/  IMAD.WIDE R42, R43, 0x4, R38 ;  /* 0x000000042b2a7825 */ /* 0x000fe200078e0226 */
[----:B----4-:R-:W-:-:S03]  /*10d0*/  FSETP.GT.AND P5, PT, R49, R56, PT ;  /* 0x000000383100720b */ /* 0x010fc60003fa4000 */
[----:B------:R-:W-:Y:S01]  /*10e0*/  IMAD.MOV.U32 R73, RZ, RZ, RZ ;  /* 0x000000ffff497224 */ /* 0x000fe200078e00ff */
[----:B------:R4:W2:Y:S01]  /*10f0*/  @!P0 LDG.E.EL R74, desc[UR6][R42.64] ;  /* 0x000000062a4a8981 */ /* 0x0008a2000c2e1900 */
[----:B-1----:R-:W-:-:S04]  /*1100*/  IMAD.WIDE R44, R68, 0x4, R38 ;  /* 0x00000004442c7825 */ /* 0x002fc800078e0226 */
[----:B0-----:R-:W-:Y:S01]  /*1110*/  IMAD.MOV.U32 R40, RZ, RZ, RZ ;  /* 0x000000ffff287224 */ /* 0x001fe200078e00ff */
[----:B------:R0:W2:Y:S01]  /*1120*/  @!P0 LDG.E.EL R73, desc[UR6][R44.64] ;  /* 0x000000062c498981 */ /* 0x0000a2000c2e1900 */
[----:B------:R-:W-:Y:S01]  /*1130*/  IMAD.WIDE R38, R70, 0x4, R38 ;  /* 0x0000000446267825 */ /* 0x000fe200078e0226 */
[----:B---3--:R-:W-:-:S04]  /*1140*/  FSETP.GT.AND P2, PT, R48, R57, PT ;  /* 0x000000393000720b */ /* 0x008fc80003f44000 */
[----:B------:R1:W3:Y:S01]  /*1150*/  @!P0 LDG.E.EL R40, desc[UR6][R38.64] ;  /* 0x0000000626288981 */ /* 0x0002e2000c2e1900 */
[C---:B------:R-:W-:Y:S02]  /*1160*/  FSETP.NAN.AND P0, PT, R50.reuse, R50, PT ;  /* 0x000000323200720b */ /* 0x040fe40003f08000 */
[----:B-----5:R-:W-:Y:S02]  /*1170*/  FSETP.GT.AND P4, PT, R47, R58, PT ;  /* 0x0000003a2f00720b */ /* 0x020fe40003f84000 */
[----:B------:R-:W-:Y:S02]  /*1180*/  @!P1 FSEL R50, R50, R55, P0 ;  /* 0x0000003732329208 */ /* 0x000fe40000000000 */
[----:B------:R-:W-:Y:S02]  /*1190*/  FSETP.NAN.AND P0, PT, R49, R49, PT ;  /* 0x000000313100720b */ /* 0x000fe40003f08000 */
[----:B------:R-:W-:Y:S02]  /*11a0*/  P2R R41, PR, RZ, 0x2 ;  /* 0x00000002ff297803 */ /* 0x000fe40000000000 */
[----:B------:R-:W-:-:S02]  /*11b0*/  FSETP.NAN.AND P1, PT, R48, R48, PT ;  /* 0x000000303000720b */ /* 0x000fc40003f28000 */
[----:B------:R-:W-:Y:S02]  /*11c0*/  FSETP.GEU.AND P3, PT, R50, R29, PT ;  /* 0x0000001d3200720b */ /* 0x000fe40003f6e000 */
[----:B------:R-:W-:Y:S02]  /*11d0*/  @!P5 FSEL R49, R49, R56, P0 ;  /* 0x000000383131d208 */ /* 0x000fe40000000000 */
[----:B----4-:R-:W-:Y:S02]  /*11e0*/  P2R R43, PR, RZ, 0x4 ;  /* 0x00000004ff2b7803 */ /* 0x010fe40000000000 */
[----:B------:R-:W-:Y:S02]  /*11f0*/  @!P2 FSEL R48, R48, R57, P1 ;  /* 0x000000393030a208 */ /* 0x000fe40000800000 */
[----:B------:R-:W-:Y:S02]  /*1200*/  FSETP.NAN.AND P0, PT, R47, R47, PT ;  /* 0x0000002f2f00720b */ /* 0x000fe40003f08000 */
[----:B------:R-:W-:-:S02]  /*1210*/  FSETP.GEU.AND P2, PT, R49, R24, PT ;  /* 0x000000183100720b */ /* 0x000fc40003f4e000 */
[----:B------:R-:W-:Y:S02]  /*1220*/  @!P4 FSEL R47, R47, R58, P0 ;  /* 0x0000003a2f2fc208 */ /* 0x000fe40000000000 */
[C---:B------:R-:W-:Y:S02]  /*1230*/  FSETP.NAN.AND P0, PT, R29.reuse, R29, PT ;  /* 0x0000001d1d00720b */ /* 0x040fe40003f08000 */
[----:B------:R-:W-:Y:S02]  /*1240*/  FSETP.GEU.AND P1, PT, R48, R25, PT ;  /* 0x000000193000720b */ /* 0x000fe40003f2e000 */
[----:B------:R-:W-:Y:S02]  /*1250*/  @P3 FSEL R29, R29, R50, P0 ;  /* 0x000000321d1d3208 */ /* 0x000fe40000000000 */
[----:B------:R-:W-:-:S04]  /*1260*/  FSETP.NAN.AND P0, PT, R24, R24, PT ;  /* 0x000000181800720b */ /* 0x000fc80003f08000 */
[----:B------:R-:W-:Y:S02]  /*1270*/  @P2 FSEL R24, R24, R49, P0 ;  /* 0x0000003118182208 */ /* 0x000fe40000000000 */
[C---:B------:R-:W-:Y:S02]  /*1280*/  FSETP.NAN.AND P0, PT, R25.reuse, R25, PT ;  /* 0x000000191900720b */ /* 0x040fe40003f08000 */
[----:B0-----:R-:W-:Y:S02]  /*1290*/  P2R R45, PR, RZ, 0x2 ;  /* 0x00000002ff2d7803 */ /* 0x001fe40000000000 */
[----:B------:R-:W-:Y:S02]  /*12a0*/  @P1 FSEL R25, R25, R48, P0 ;  /* 0x0000003019191208 */ /* 0x000fe40000000000 */
[-C--:B------:R-:W-:Y:S02]  /*12b0*/  FSETP.GEU.AND P1, PT, R47, R22.reuse, PT ;  /* 0x000000162f00720b */ /* 0x080fe40003f2e000 */
[----:B------:R-:W-:-:S02]  /*12c0*/  FSETP.NAN.AND P0, PT, R22, R22, PT ;  /* 0x000000161600720b */ /* 0x000fc40003f08000 */
[----:B------:R-:W-:-:S09]  /*12d0*/  P2R R48, PR, RZ, 0x2 ;  /* 0x00000002ff307803 */ /* 0x000fd20000000000 */
[----:B------:R-:W-:Y:S02]  /*12e0*/  @P1 FSEL R22, R22, R47, P0 ;  /* 0x0000002f16161208 */ /* 0x000fe40000000000 */
[C---:B------:R-:W-:Y:S02]  /*12f0*/  FSETP.GT.AND P1, PT, R46.reuse, R59, PT ;  /* 0x0000003b2e00720b */ /* 0x040fe40003f24000 */
[----:B------:R-:W-:Y:S02]  /*1300*/  FSETP.NAN.AND P0, PT, R46, R46, PT ;  /* 0x0000002e2e00720b */ /* 0x000fe40003f08000 */
[----:B------:R-:W-:-:S09]  /*1310*/  P2R R49, PR, RZ, 0x2 ;  /* 0x00000002ff317803 */ /* 0x000fd20000000000 */
[----:B------:R-:W-:Y:S02]  /*1320*/  @!P1 FSEL R46, R46, R59, P0 ;  /* 0x0000003b2e2e9208 */ /* 0x000fe40000000000 */
[C---:B------:R-:W-:Y:S02]  /*1330*/  FSETP.GT.AND P1, PT, R37.reuse, R60, PT ;  /* 0x0000003c2500720b */ /* 0x040fe40003f24000 */
[----:B------:R-:W-:Y:S02]  /*1340*/  FSETP.NAN.AND P0, PT, R37, R37, PT ;  /* 0x000000252500720b */ /* 0x000fe40003f08000 */
[----:B------:R-:W-:-:S09]  /*1350*/  P2R R50, PR, RZ, 0x2 ;  /* 0x00000002ff327803 */ /* 0x000fd20000000000 */
[----:B------:R-:W-:Y:S02]  /*1360*/  @!P1 FSEL R37, R37, R60, P0 ;  /* 0x0000003c25259208 */ /* 0x000fe40000000000 */
[-C--:B------:R-:W-:Y:S02]  /*1370*/  FSETP.GEU.AND P1, PT, R46, R23.reuse, PT ;  /* 0x000000172e00720b */ /* 0x080fe40003f2e000 */
[----:B------:R-:W-:Y:S02]  /*1380*/  FSETP.NAN.AND P0, PT, R23, R23, PT ;  /* 0x000000171700720b */ /* 0x000fe40003f08000 */
[----:B------:R-:W-:-:S09]  /*1390*/  P2R R47, PR, RZ, 0x2 ;  /* 0x00000002ff2f7803 */ /* 0x000fd20000000000 */
[----:B------:R-:W-:Y:S02]  /*13a0*/  @P1 FSEL R23, R23, R46, P0 ;  /* 0x0000002e17171208 */ /* 0x000fe40000000000 */
[-C--:B------:R-:W-:Y:S02]  /*13b0*/  FSETP.GEU.AND P1, PT, R37, R20.reuse, PT ;  /* 0x000000142500720b */ /* 0x080fe40003f2e000 */
[----:B------:R-:W-:Y:S02]  /*13c0*/  FSETP.NAN.AND P0, PT, R20, R20, PT ;  /* 0x000000141400720b */ /* 0x000fe40003f08000 */
        /* <DEDUP_REMOVED lines=82> */
[-C--:B------:R-:W-:Y:S02]  /*18f0*/  FSETP.GEU.AND P1, PT, R29, R10.reuse, PT ;  /* 0x0000000a1d00720b */ /* 0x080fe40003f2e000 */
[----:B------:R-:W-:Y:S02]  /*1900*/  FSETP.NAN.AND P0, PT, R10, R10, PT ;  /* 0x0000000a0a00720b */ /* 0x000fe40003f08000 */
[----:B------:R-:W-:-:S09]  /*1910*/  P2R R26, PR, RZ, 0x2 ;  /* 0x00000002ff1a7803 */ /* 0x000fd20000000000 */
[----:B------:R-:W-:Y:S02]  /*1920*/  @P1 SEL R10, R10, R29, P0 ;  /* 0x0000001d0a0a1207 */ /* 0x000fe40000000000 */
        /* <DEDUP_REMOVED lines=38> */
[----:B-1----:R-:W-:-:S09]  /*1b90*/  P2R R38, PR, RZ, 0x8 ;  /* 0x00000008ff267803 */ /* 0x002fd20000000000 */
[----:B------:R-:W-:Y:S02]  /*1ba0*/  @P1 SEL R75, R75, R16, P2 ;  /* 0x000000104b4b1207 */ /* 0x000fe40001000000 */
[-C--:B--2---:R-:W-:Y:S02]  /*1bb0*/  FSETP.GEU.AND P2, PT, R15, R77.reuse, PT ;  /* 0x0000004d0f00720b */ /* 0x084fe40003f4e000 */
        /* <DEDUP_REMOVED lines=8> */
[----:B------:R-:W-:-:S11]  /*1c40*/  FSETP.NAN.AND P5, PT, R74, R74, PT ;  /* 0x0000004a4a00720b */ /* 0x000fd60003fa8000 */
[----:B------:R-:W-:Y:S02]  /*1c50*/  @P4 SEL R74, R74, R13, P5 ;  /* 0x0000000d4a4a4207 */ /* 0x000fe40002800000 */
[-C--:B------:R-:W-:Y:S02]  /*1c60*/  FSETP.GEU.AND P5, PT, R12, R73.reuse, PT ;  /* 0x000000490c00720b */ /* 0x080fe40003fae000 */
[----:B------:R-:W-:Y:S02]  /*1c70*/  FSETP.NAN.AND P6, PT, R73, R73, PT ;  /* 0x000000494900720b */ /* 0x000fe40003fc8000 */
[----:B------:R-:W-:Y:S02]  /*1c80*/  P2R R17, PR, RZ, 0x1 ;  /* 0x00000001ff117803 */ /* 0x000fe40000000000 */
[----:B------:R-:W-:-:S07]  /*1c90*/  ISETP.NE.AND P0, PT, R58, RZ, PT ;  /* 0x000000ff3a00720c */ /* 0x000fce0003f05270 */
[----:B------:R-:W-:Y:S02]  /*1ca0*/  @P5 SEL R73, R73, R12, P6 ;  /* 0x0000000c49495207 */ /* 0x000fe40003000000 */
[----:B---3--:R-:W-:Y:S02]  /*1cb0*/  FSETP.GEU.AND P6, PT, R11, R40, PT ;  /* 0x000000280b00720b */ /* 0x008fe40003fce000 */
[----:B------:R-:W-:Y:S02]  /*1cc0*/  P2R R58, PR, RZ, 0x1 ;  /* 0x00000001ff3a7803 */ /* 0x000fe40000000000 */
[----:B------:R-:W-:-:S04]  /*1cd0*/  ISETP.NE.AND P0, PT, R41, RZ, PT ;  /* 0x000000ff2900720c */ /* 0x000fc80003f05270 */
[----:B------:R-:W-:Y:S02]  /*1ce0*/  P2R R19, PR, RZ, 0x1 ;  /* 0x00000001ff137803 */ /* 0x000fe40000000000 */
[----:B------:R-:W-:Y:S02]  /*1cf0*/  FSETP.NAN.AND P0, PT, R40, R40, PT ;  /* 0x000000282800720b */ /* 0x000fe40003f08000 */
[----:B------:R-:W-:Y:S02]  /*1d00*/  P2R R15, PR, RZ, 0x4 ;  /* 0x00000004ff0f7803 */ /* 0x000fe40000000000 */
[----:B------:R-:W-:Y:S02]  /*1d10*/  ISETP.NE.AND P2, PT, R50, RZ, PT ;  /* 0x000000ff3200720c */ /* 0x000fe40003f45270 */
[----:B------:R-:W-:Y:S02]  /*1d20*/  @P6 SEL R40, R40, R11, P0 ;  /* 0x0000000b28286207 */ /* 0x000fe40000000000 */
[----:B------:R-:W-:-:S02]  /*1d30*/  P2R R50, PR, RZ, 0x40 ;  /* 0x00000040ff327803 */ /* 0x000fc40000000000 */
[----:B------:R-:W-:Y:S02]  /*1d40*/  ISETP.NE.AND P6, PT, R39, RZ, PT ;  /* 0x000000ff2700720c */ /* 0x000fe40003fc5270 */
[----:B------:R-:W-:Y:S02]  /*1d50*/  P2R R41, PR, RZ, 0x10 ;  /* 0x00000010ff297803 */ /* 0x000fe40000000000 */
[----:B------:R-:W-:Y:S02]  /*1d60*/  ISETP.NE.AND P4, PT, R42, RZ, PT ;  /* 0x000000ff2a00720c */ /* 0x000fe40003f85270 */
[----:B------:R-:W-:Y:S02]  /*1d70*/  SEL R42, RZ, 0x1, !P6 ;  /* 0x00000001ff2a7807 */ /* 0x000fe40007000000 */
[----:B------:R-:W-:Y:S02]  /*1d80*/  ISETP.NE.AND P6, PT, R24, RZ, PT ;  /* 0x000000ff1800720c */ /* 0x000fe40003fc5270 */
[----:B------:R-:W-:-:S02]  /*1d90*/  P2R R16, PR, RZ, 0x2 ;  /* 0x00000002ff107803 */ /* 0x000fc40000000000 */
[----:B------:R-:W-:Y:S02]  /*1da0*/  ISETP.NE.AND P1, PT, R56, RZ, PT ;  /* 0x000000ff3800720c */ /* 0x000fe40003f25270 */
[----:B------:R-:W-:Y:S02]  /*1db0*/  P2R R56, PR, RZ, 0x40 ;  /* 0x00000040ff387803 */ /* 0x000fe40000000000 */
[----:B------:R-:W-:-:S04]  /*1dc0*/  ISETP.NE.AND P6, PT, R27, RZ, PT ;  /* 0x000000ff1b00720c */ /* 0x000fc80003fc5270 */
[----:B------:R-:W-:Y:S02]  /*1dd0*/  P2R R27, PR, RZ, 0x40 ;  /* 0x00000040ff1b7803 */ /* 0x000fe40000000000 */
[----:B------:R-:W-:-:S04]  /*1de0*/  ISETP.NE.AND P6, PT, R26, RZ, PT ;  /* 0x000000ff1a00720c */ /* 0x000fc80003fc5270 */
[----:B------:R-:W-:Y:S02]  /*1df0*/  P2R R26, PR, RZ, 0x40 ;  /* 0x00000040ff1a7803 */ /* 0x000fe40000000000 */
[----:B------:R-:W-:Y:S02]  /*1e00*/  ISETP.NE.AND P6, PT, R31, RZ, PT ;  /* 0x000000ff1f00720c */ /* 0x000fe40003fc5270 */
[----:B------:R-:W-:Y:S02]  /*1e10*/  P2R R18, PR, RZ, 0x8 ;  /* 0x00000008ff127803 */ /* 0x000fe40000000000 */
[----:B------:R-:W-:Y:S02]  /*1e20*/  ISETP.NE.AND P0, PT, R19, RZ, PT ;  /* 0x000000ff1300720c */ /* 0x000fe40003f05270 */
[----:B------:R-:W-:Y:S02]  /*1e30*/  ISETP.NE.AND P3, PT, R49, RZ, PT ;  /* 0x000000ff3100720c */ /* 0x000fe40003f65270 */
[----:B------:R-:W-:-:S02]  /*1e40*/  P2R R31, PR, RZ, 0x40 ;  /* 0x00000040ff1f7803 */ /* 0x000fc40000000000 */
[----:B------:R-:W-:Y:S02]  /*1e50*/  P2R R49, PR, RZ, 0x20 ;  /* 0x00000020ff317803 */ /* 0x000fe40000000000 */
[----:B------:R-:W-:Y:S02]  /*1e60*/  ISETP.NE.AND P6, PT, R64, RZ, PT ;  /* 0x000000ff4000720c */ /* 0x000fe40003fc5270 */
[----:B------:R-:W-:Y:S02]  /*1e70*/  ISETP.NE.AND P5, PT, R43, RZ, PT ;  /* 0x000000ff2b00720c */ /* 0x000fe40003fa5270 */
[----:B------:R-:W-:Y:S02]  /*1e80*/  SEL R43, RZ, 0x1, !P0 ;  /* 0x00000001ff2b7807 */ /* 0x000fe40004000000 */
[----:B------:R-:W-:Y:S02]  /*1e90*/  ISETP.NE.AND P0, PT, R58, RZ, PT ;  /* 0x000000ff3a00720c */ /* 0x000fe40003f05270 */
[----:B------:R-:W-:-:S02]  /*1ea0*/  P2R R58, PR, RZ, 0x40 ;  /* 0x00000040ff3a7803 */ /* 0x000fc40000000000 */
[----:B------:R-:W-:-:S04]  /*1eb0*/  ISETP.NE.AND P6, PT, R33, RZ, PT ;  /* 0x000000ff2100720c */ /* 0x000fc80003fc5270 */
[----:B------:R-:W-:Y:S02]  /*1ec0*/  P2R R33, PR, RZ, 0x40 ;  /* 0x00000040ff217803 */ /* 0x000fe40000000000 */
        /* <DEDUP_REMOVED lines=36> */
[----:B------:R-:W-:Y:S02]  /*2110*/  ISETP.NE.AND P6, PT, R35, RZ, PT ;  /* 0x000000ff2300720c */ /* 0x000fe40003fc5270 */
[----:B------:R-:W-:Y:S02]  /*2120*/  SEL R19, RZ, 0x1, !P4 ;  /* 0x00000001ff137807 */ /* 0x000fe40006000000 */
[----:B------:R-:W-:Y:S02]  /*2130*/  ISETP.NE.AND P4, PT, R22, RZ, PT ;  /* 0x000000ff1600720c */ /* 0x000fe40003f85270 */
[----:B------:R-:W-:Y:S02]  /*2140*/  SEL R22, RZ, 0x1, !P6 ;  /* 0x00000001ff167807 */ /* 0x000fe40007000000 */
[----:B------:R-:W-:-:S02]  /*2150*/  ISETP.NE.AND P6, PT, R24, RZ, PT ;  /* 0x000000ff1800720c */ /* 0x000fc40003fc5270 */
[----:B------:R-:W-:Y:S02]  /*2160*/  SEL R14, RZ, 0x1, !P3 ;  /* 0x00000001ff0e7807 */ /* 0x000fe40005800000 */
[----:B------:R-:W-:Y:S02]  /*2170*/  ISETP.NE.AND P3, PT, R23, RZ, PT ;  /* 0x000000ff1700720c */ /* 0x000fe40003f65270 */
[----:B------:R-:W-:Y:S02]  /*2180*/  SEL R23, RZ, 0x1, !P6 ;  /* 0x00000001ff177807 */ /* 0x000fe40007000000 */
[----:B------:R-:W-:-:S04]  /*2190*/  ISETP.NE.AND P6, PT, R28, RZ, PT ;  /* 0x000000ff1c00720c */ /* 0x000fc80003fc5270 */
[----:B------:R-:W-:Y:S02]  /*21a0*/  SEL R24, RZ, 0x1, !P6 ;  /* 0x00000001ff187807 */ /* 0x000fe40007000000 */
[----:B------:R-:W-:Y:S02]  /*21b0*/  ISETP.NE.AND P6, PT, R30, RZ, PT ;  /* 0x000000ff1e00720c */ /* 0x000fe40003fc5270 */
        /* <DEDUP_REMOVED lines=13> */
[----:B------:R-:W-:Y:S02]  /*2290*/  ISETP.NE.AND P6, PT, R64, RZ, PT ;  /* 0x000000ff4000720c */ /* 0x000fe40003fc5270 */
[----:B------:R-:W-:Y:S02]  /*22a0*/  SEL R13, RZ, 0x1, !P2 ;  /* 0x00000001ff0d7807 */ /* 0x000fe40005000000 */
[----:B------:R-:W-:-:S02]  /*22b0*/  ISETP.NE.AND P2, PT, R20, RZ, PT ;  /* 0x000000ff1400720c */ /* 0x000fc40003f45270 */
[----:B------:R-:W-:Y:S02]  /*22c0*/  SEL R20, RZ, 0x1, !P6 ;  /* 0x00000001ff147807 */ /* 0x000fe40007000000 */
[----:B------:R-:W-:-:S04]  /*22d0*/  ISETP.NE.AND P6, PT, R38, RZ, PT ;  /* 0x000000ff2600720c */ /* 0x000fc80003fc5270 */
[----:B------:R-:W-:Y:S02]  /*22e0*/  SEL R43, R43, 0x2, P6 ;  /* 0x000000022b2b7807 */ /* 0x000fe40003000000 */
        /* <DEDUP_REMOVED lines=14> */
[----:B------:R-:W-:Y:S01]  /*23d0*/  ISETP.NE.AND P6, PT, R60, RZ, PT ;  /* 0x000000ff3c00720c */ /* 0x000fe20003fc5270 */
[----:B------:R-:W0:Y:S03]  /*23e0*/  S2UR UR5, SR_CgaCtaId ;  /* 0x00000000000579c3 */ /* 0x000e260000008800 */
[----:B------:R-:W-:Y:S02]  /*23f0*/  SEL R32, R22, 0x2, P6 ;  /* 0x0000000216207807 */ /* 0x000fe40003000000 */
[----:B------:R-:W-:-:S04]  /*2400*/  ISETP.NE.AND P6, PT, R34, RZ, PT ;  /* 0x000000ff2200720c */ /* 0x000fc80003fc5270 */
[----:B------:R-:W-:Y:S02]  /*2410*/  SEL R34, R23, 0x2, P6 ;  /* 0x0000000217227807 */ /* 0x000fe40003000000 */
[----:B------:R-:W-:-:S04]  /*2420*/  ISETP.NE.AND P6, PT, R62, RZ, PT ;  /* 0x000000ff3e00720c */ /* 0x000fc80003fc5270 */
[----:B------:R-:W-:Y:S02]  /*2430*/  SEL R35, R24, 0x2, P6 ;  /* 0x0000000218237807 */ /* 0x000fe40003000000 */
[----:B------:R-:W-:Y:S01]  /*2440*/  ISETP.NE.AND P6, PT, R33, RZ, PT ;  /* 0x000000ff2100720c */ /* 0x000fe20003fc5270 */
[----:B------:R-:W1:Y:S03]  /*2450*/  S2R R38, SR_TID.X ;  /* 0x0000000000267919 */ /* 0x000e660000002100 */
[----:B------:R-:W-:Y:S02]  /*2460*/  SEL R12, R25, 0x2, P6 ;  /* 0x00000002190c7807 */ /* 0x000fe40003000000 */
[----:B------:R-:W-:-:S04]  /*2470*/  ISETP.NE.AND P6, PT, R58, RZ, PT ;  /* 0x000000ff3a00720c */ /* 0x000fc80003fc5270 */
[----:B------:R-:W-:Y:S02]  /*2480*/  SEL R24, R28, 0x2, P6 ;  /* 0x000000021c187807 */ /* 0x000fe40003000000 */
[----:B------:R-:W-:Y:S02]  /*2490*/  ISETP.NE.AND P6, PT, R31, RZ, PT ;  /* 0x000000ff1f00720c */ /* 0x000fe40003fc5270 */
[----:B------:R-:W-:Y:S01]  /*24a0*/  SEL R31, R11, 0x3, P1 ;  /* 0x000000030b1f7807 */ /* 0x000fe20000800000 */
[----:B------:R-:W-:Y:S01]  /*24b0*/  IMAD.SHL.U32 R11, R51, 0x40, RZ ;  /* 0x00000040330b7824 */ /* 0x000fe200078e00ff */
[----:B------:R-:W-:Y:S01]  /*24c0*/  UMOV UR4, 0x400 ;  /* 0x0000040000047882 */ /* 0x000fe20000000000 */
[----:B------:R-:W-:Y:S01]  /*24d0*/  SHF.R.U32.HI R36, RZ, 0x6, R51 ;  /* 0x00000006ff247819 */ /* 0x000fe20000011633 */
[----:B0-----:R-:W-:Y:S01]  /*24e0*/  UPRMT UR4, UR5, 0x654, UR4 ;  /* 0x0000065405047896 */ /* 0x001fe20008000004 */
[----:B------:R-:W-:Y:S02]  /*24f0*/  ISETP.NE.AND P1, PT, R16, RZ, PT ;  /* 0x000000ff1000720c */ /* 0x000fe40003f25270 */
[----:B------:R-:W-:-:S02]  /*2500*/  SGXT.U32 R36, R36, 0x2 ;  /* 0x000000022424781a */ /* 0x000fc40000000000 */
[----:B------:R-:W-:Y:S02]  /*2510*/  LOP3.LUT R11, R11, 0xfc0, RZ, 0xc0, !PT ;  /* 0x00000fc00b0b7812 */ /* 0x000fe400078ec0ff */
[----:B------:R-:W-:Y:S02]  /*2520*/  SEL R33, R35, 0x3, P1 ;  /* 0x0000000323217807 */ /* 0x000fe40000800000 */
[C---:B------:R-:W-:Y:S02]  /*2530*/  LOP3.LUT R36, R11.reuse, R36, RZ, 0xfc, !PT ;  /* 0x000000240b247212 */ /* 0x040fe400078efcff */
[----:B------:R-:W-:-:S05]  /*2540*/  LEA.HI R35, R11, UR4, RZ, 0x1e ;  /* 0x000000040b237c11 */ /* 0x000fca000f8ff0ff */
[----:B------:R-:W-:-:S05]  /*2550*/  IMAD R11, R36, 0x4, R35 ;  /* 0x00000004240b7824 */ /* 0x000fca00078e0223 */
[----:B------:R0:W-:Y:S04]  /*2560*/  STS [R11], R10 ;  /* 0x0000000a0b007388 */ /* 0x0001e80000000800 */
[----:B------:R-:W-:Y:S04]  /*2570*/  STS [R11+0x10], R9 ;  /* 0x000010090b007388 */ /* 0x000fe80000000800 */
[----:B------:R-:W-:Y:S04]  /*2580*/  STS [R11+0x20], R8 ;  /* 0x000020080b007388 */ /* 0x000fe80000000800 */
[----:B------:R2:W-:Y:S04]  /*2590*/  STS [R11+0x30], R7 ;  /* 0x000030070b007388 */ /* 0x0005e80000000800 */
        /* <DEDUP_REMOVED lines=8> */
[----:B------:R-:W-:Y:S04]  /*2620*/  STS [R11+0xc0], R76 ;  /* 0x0000c04c0b007388 */ /* 0x000fe80000000800 */
[----:B------:R-:W-:Y:S04]  /*2630*/  STS [R11+0xd0], R74 ;  /* 0x0000d04a0b007388 */ /* 0x000fe80000000800 */
[----:B------:R-:W-:Y:S04]  /*2640*/  STS [R11+0xe0], R73 ;  /* 0x0000e0490b007388 */ /* 0x000fe80000000800 */
[----:B------:R5:W-:Y:S01]  /*2650*/  STS [R11+0xf0], R40 ;  /* 0x0000f0280b007388 */ /* 0x000be20000000800 */
[----:B-1----:R-:W-:Y:S01]  /*2660*/  IMAD.SHL.U32 R38, R38, 0x4, RZ ;  /* 0x0000000426267824 */ /* 0x002fe200078e00ff */
[----:B0-----:R-:W-:-:S04]  /*2670*/  LOP3.LUT R10, R51, 0xf0, RZ, 0xc0, !PT ;  /* 0x000000f0330a7812 */ /* 0x001fc800078ec0ff */
[----:B------:R-:W-:Y:S01]  /*2680*/  LOP3.LUT R16, R38, 0x3fc, RZ, 0xc0, !PT ;  /* 0x000003fc26107812 */ /* 0x000fe200078ec0ff */
[----:B--2---:R-:W-:-:S03]  /*2690*/  VIADD R7, R10, UR4 ;  /* 0x000000040a077c36 */ /* 0x004fc60008000000 */
[C---:B---3--:R-:W-:Y:S01]  /*26a0*/  LOP3.LUT R4, R16.reuse, 0x400, RZ, 0xfc, !PT ;  /* 0x0000040010047812 */ /* 0x048fe200078efcff */
[----:B------:R-:W-:-:S03]  /*26b0*/  IMAD R7, R16, 0x4, R7 ;  /* 0x0000000410077824 */ /* 0x000fc600078e0207 */
[----:B----4-:R-:W-:Y:S01]  /*26c0*/  SHF.R.U32.HI R0, RZ, 0x2, R4 ;  /* 0x00000002ff007819 */ /* 0x010fe20000011604 */
[----:B------:R-:W-:Y:S03]  /*26d0*/  BAR.SYNC.DEFER_BLOCKING 0x0 ;  /* 0x0000000000007b1d */ /* 0x000fe60000010000 */
[----:B------:R-:W-:Y:S01]  /*26e0*/  LOP3.LUT R0, R0, 0x1f0, RZ, 0xc0, !PT ;  /* 0x000001f000007812 */ /* 0x000fe200078ec0ff */
[----:B------:R-:W-:Y:S01]  /*26f0*/  IMAD.SHL.U32 R2, R51, 0x4, RZ ;  /* 0x0000000433027824 */ /* 0x000fe200078e00ff */
[----:B------:R-:W-:Y:S02]  /*2700*/  SHF.R.S32.HI R52, RZ, 0x19, R52 ;  /* 0x00000019ff347819 */ /* 0x000fe40000011434 */
[----:B------:R-:W-:Y:S01]  /*2710*/  LOP3.LUT R9, R16, 0x800, RZ, 0xfc, !PT ;  /* 0x0000080010097812 */ /* 0x000fe200078efcff */
[----:B------:R-:W-:Y:S01]  /*2720*/  VIADD R3, R0, UR4 ;  /* 0x0000000400037c36 */ /* 0x000fe20008000000 */
[----:B------:R-:W-:-:S02]  /*2730*/  SEL R23, R29, 0x2, P6 ;  /* 0x000000021d177807 */ /* 0x000fc40003000000 */
[----:B------:R-:W-:Y:S01]  /*2740*/  SEL R29, R13, 0x3, P3 ;  /* 0x000000030d1d7807 */ /* 0x000fe20001800000 */
[----:B------:R-:W-:Y:S01]  /*2750*/  IMAD R8, R16, 0x4, R3 ;  /* 0x0000000410087824 */ /* 0x000fe200078e0203 */
[----:B------:R-:W-:Y:S02]  /*2760*/  SEL R30, R30, 0x3, P2 ;  /* 0x000000031e1e7807 */ /* 0x000fe40001000000 */
[----:B------:R-:W-:Y:S01]  /*2770*/  ISETP.NE.AND P2, PT, R15, RZ, PT ;  /* 0x000000ff0f00720c */ /* 0x000fe20003f45270 */
[----:B------:R-:W0:Y:S01]  /*2780*/  LDS.128 R4, [R7] ;  /* 0x0000000007047984 */ /* 0x000e220000000c00 */
[----:B------:R-:W-:Y:S02]  /*2790*/  SGXT R0, R52, 0x1 ;  /* 0x000000013400781a */ /* 0x000fe40000000200 */
[----:B------:R-:W-:Y:S02]  /*27a0*/  LOP3.LUT R13, R53, 0x3c, R2, 0xf8, !PT ;  /* 0x0000003c350d7812 */ /* 0x000fe400078ef802 */
[----:B------:R-:W-:Y:S01]  /*27b0*/  SHF.R.U32.HI R15, RZ, 0x2, R9 ;  /* 0x00000002ff0f7819 */ /* 0x000fe20000011609 */
[----:B------:R-:W5:Y:S01]  /*27c0*/  LDC.64 R2, c[0x0][0x218] ;  /* 0x00008600ff027b82 */ /* 0x000f620000000a00 */
[----:B------:R-:W-:Y:S01]  /*27d0*/  SEL R28, R14, 0x3, P4 ;  /* 0x000000030e1c7807 */ /* 0x000fe20002000000 */
[----:B------:R-:W1:Y:S01]  /*27e0*/  LDS.128 R8, [R8+0x1000] ;  /* 0x0010000008087984 */ /* 0x000e620000000c00 */
[----:B------:R-:W-:-:S02]  /*27f0*/  ISETP.NE.AND P6, PT, R26, RZ, PT ;  /* 0x000000ff1a00720c */ /* 0x000fc40003fc5270 */
[----:B------:R-:W-:Y:S02]  /*2800*/  SEL R25, R19, 0x3, P5 ;  /* 0x0000000313197807 */ /* 0x000fe40002800000 */
[----:B------:R-:W-:Y:S02]  /*2810*/  ISETP.NE.AND P3, PT, R18, RZ, PT ;  /* 0x000000ff1200720c */ /* 0x000fe40003f65270 */
[----:B------:R-:W-:Y:S02]  /*2820*/  LEA.HI R14, R0, R13, RZ, 0x8 ;  /* 0x0000000d000e7211 */ /* 0x000fe400078f40ff */
[----:B------:R-:W-:Y:S02]  /*2830*/  SHF.R.U32.HI R19, RZ, 0x4, R51 ;  /* 0x00000004ff137819 */ /* 0x000fe40000011633 */
[----:B------:R-:W-:Y:S02]  /*2840*/  LOP3.LUT R18, R15, 0x2f0, RZ, 0xc0, !PT ;  /* 0x000002f00f127812 */ /* 0x000fe400078ec0ff */
[----:B------:R-:W-:-:S02]  /*2850*/  SEL R32, R32, 0x3, P0 ;  /* 0x0000000320207807 */ /* 0x000fc40000000000 */
[----:B------:R-:W-:Y:S02]  /*2860*/  SEL R22, R43, 0x3, P6 ;  /* 0x000000032b167807 */ /* 0x000fe40003000000 */
[----:B------:R-:W-:Y:S01]  /*2870*/  ISETP.NE.AND P0, PT, R17, RZ, PT ;  /* 0x000000ff1100720c */ /* 0x000fe20003f05270 */
[----:B------:R-:W-:Y:S01]  /*2880*/  IMAD.SHL.U32 R17, R14, 0x40, RZ ;  /* 0x000000400e117824 */ /* 0x000fe200078e00ff */
[----:B------:R-:W-:Y:S02]  /*2890*/  ISETP.NE.AND P6, PT, R27, RZ, PT ;  /* 0x000000ff1b00720c */ /* 0x000fe40003fc5270 */
[----:B------:R-:W-:Y:S01]  /*28a0*/  SGXT.U32 R15, R19, 0x4 ;  /* 0x00000004130f781a */ /* 0x000fe20000000000 */
[----:B------:R-:W-:Y:S01]  /*28b0*/  VIADD R19, R18, UR4 ;  /* 0x0000000412137c36 */ /* 0x000fe20008000000 */
[----:B------:R-:W-:Y:S02]  /*28c0*/  LOP3.LUT R18, R16, 0xc00, RZ, 0xfc, !PT ;  /* 0x00000c0010127812 */ /* 0x000fe400078efcff */
[----:B------:R-:W-:-:S02]  /*28d0*/  SEL R27, R42, 0x3, P6 ;  /* 0x000000032a1b7807 */ /* 0x000fc40003000000 */
[----:B------:R-:W-:Y:S01]  /*28e0*/  LOP3.LUT R45, R54, R15, RZ, 0xfc, !PT ;  /* 0x0000000f362d7212 */ /* 0x000fe200078efcff */
[----:B------:R-:W-:Y:S01]  /*28f0*/  IMAD R15, R16, 0x4, R19 ;  /* 0x00000004100f7824 */ /* 0x000fe200078e0213 */
[----:B------:R-:W-:Y:S02]  /*2900*/  ISETP.NE.AND P6, PT, R56, RZ, PT ;  /* 0x000000ff3800720c */ /* 0x000fe40003fc5270 */
[----:B------:R-:W-:Y:S02]  /*2910*/  LOP3.LUT R14, R14, 0xffffff00, RZ, 0xc0, !PT ;  /* 0xffffff000e0e7812 */ /* 0x000fe400078ec0ff */
[----:B------:R-:W-:Y:S02]  /*2920*/  LOP3.LUT R17, R17, 0xffffc000, RZ, 0xc0, !PT ;  /* 0xffffc00011117812 */ /* 0x000fe400078ec0ff */
[----:B------:R-:W-:Y:S02]  /*2930*/  SHF.R.U32.HI R18, RZ, 0x2, R18 ;  /* 0x00000002ff127819 */ /* 0x000fe40000011612 */
[----:B------:R-:W-:-:S02]  /*2940*/  SEL R26, R39, 0x3, P6 ;  /* 0x00000003271a7807 */ /* 0x000fc40003000000 */
[----:B------:R-:W-:Y:S02]  /*2950*/  SEL R34, R34, 0x3, P0 ;  /* 0x0000000322227807 */ /* 0x000fe40000000000 */
[----:B------:R-:W-:Y:S02]  /*2960*/  IADD3 R46, R17, R13, -R14 ;  /* 0x0000000d112e7210 */ /* 0x000fe40007ffe80e */
[----:B------:R-:W-:Y:S02]  /*2970*/  SEL R39, R12, 0x3, P2 ;  /* 0x000000030c277807 */ /* 0x000fe40001000000 */
[----:B------:R-:W-:Y:S01]  /*2980*/  ISETP.GE.AND P0, PT, R45, 0x40, PT ;  /* 0x000000402d00780c */ /* 0x000fe20003f06270 */
[----:B------:R-:W2:Y:S01]  /*2990*/  LDS.128 R12, [R15+0x2000] ;  /* 0x002000000f0c7984 */ /* 0x000ea20000000c00 */
[----:B------:R-:W-:Y:S02]  /*29a0*/  LOP3.LUT R18, R18, 0x3f0, RZ, 0xc0, !PT ;  /* 0x000003f012127812 */ /* 0x000fe400078ec0ff */
[----:B------:R-:W-:Y:S01]  /*29b0*/  ISETP.NE.AND P4, PT, R41, RZ, PT ;  /* 0x000000ff2900720c */ /* 0x000fe20003f85270 */
[----:B------:R-:W-:-:S02]  /*29c0*/  IMAD R41, R45, 0x100, R46 ;  /* 0x000001002d297824 */ /* 0x000fc400078e022e */
[----:B------:R-:W-:Y:S01]  /*29d0*/  VIADD R17, R18, UR4 ;  /* 0x0000000412117c36 */ /* 0x000fe20008000000 */
[----:B------:R-:W-:Y:S01]  /*29e0*/  ISETP.NE.AND P2, PT, R37, RZ, PT ;  /* 0x000000ff2500720c */ /* 0x000fe20003f45270 */
[----:B-----5:R-:W-:Y:S01]  /*29f0*/  IMAD.WIDE R40, R41, 0x4, R2 ;  /* 0x0000000429287825 */ /* 0x020fe200078e0202 */
[----:B------:R-:W-:-:S03]  /*2a00*/  LOP3.LUT R37, R45, 0x10, RZ, 0xfc, !PT ;  /* 0x000000102d257812 */ /* 0x000fc600078efcff */
[----:B------:R-:W-:Y:S01]  /*2a10*/  IMAD R17, R16, 0x4, R17 ;  /* 0x0000000410117824 */ /* 0x000fe200078e0211 */
[----:B0-----:R0:W-:Y:S01]  /*2a20*/  @!P0 STG.E.128 desc[UR6][R40.64], R4 ;  /* 0x0000000428008986 */ /* 0x0011e2000c101d06 */
[C---:B------:R-:W-:Y:S01]  /*2a30*/  ISETP.GE.AND P0, PT, R37.reuse, 0x40, PT ;  /* 0x000000402500780c */ /* 0x040fe20003f06270 */
[----:B------:R-:W-:-:S03]  /*2a40*/  IMAD R43, R37, 0x100, R46 ;  /* 0x00000100252b7824 */ /* 0x000fc600078e022e */
[----:B------:R-:W3:Y:S01]  /*2a50*/  LDS.128 R16, [R17+0x3000] ;  /* 0x0030000011107984 */ /* 0x000ee20000000c00 */
[----:B------:R-:W-:Y:S01]  /*2a60*/  IMAD.WIDE R42, R43, 0x4, R2 ;  /* 0x000000042b2a7825 */ /* 0x000fe200078e0202 */
[----:B------:R-:W-:-:S07]  /*2a70*/  LOP3.LUT R37, R45, 0x20, RZ, 0xfc, !PT ;  /* 0x000000202d257812 */ /* 0x000fce00078efcff */
[----:B-1----:R-:W-:Y:S01]  /*2a80*/  @!P0 STG.E.128 desc[UR6][R42.64], R8 ;  /* 0x000000082a008986 */ /* 0x002fe2000c101d06 */
[C---:B------:R-:W-:Y:S01]  /*2a90*/  ISETP.GE.AND P0, PT, R37.reuse, 0x40, PT ;  /* 0x000000402500780c */ /* 0x040fe20003f06270 */
[----:B------:R-:W-:Y:S01]  /*2aa0*/  IMAD R37, R37, 0x100, R46 ;  /* 0x0000010025257824 */ /* 0x000fe200078e022e */
[----:B------:R-:W-:-:S03]  /*2ab0*/  LOP3.LUT R45, R45, 0x30, RZ, 0xfc, !PT ;  /* 0x000000302d2d7812 */ /* 0x000fc600078efcff */
[----:B0-----:R-:W-:-:S08]  /*2ac0*/  IMAD.WIDE R4, R37, 0x4, R2 ;  /* 0x0000000425047825 */ /* 0x001fd000078e0202 */
[----:B--2---:R0:W-:Y:S01]  /*2ad0*/  @!P0 STG.E.128 desc[UR6][R4.64], R12 ;  /* 0x0000000c04008986 */ /* 0x0041e2000c101d06 */
[C---:B------:R-:W-:Y:S01]  /*2ae0*/  ISETP.GE.AND P0, PT, R45.reuse, 0x40, PT ;  /* 0x000000402d00780c */ /* 0x040fe20003f06270 */
[----:B------:R-:W-:-:S04]  /*2af0*/  IMAD R45, R45, 0x100, R46 ;  /* 0x000001002d2d7824 */ /* 0x000fc800078e022e */
[----:B------:R-:W-:Y:S01]  /*2b00*/  IMAD.WIDE R2, R45, 0x4, R2 ;  /* 0x000000042d027825 */ /* 0x000fe200078e0202 */
[----:B------:R-:W1:Y:S03]  /*2b10*/  S2R R47, SR_TID.X ;  /* 0x00000000002f7919 */ /* 0x000e660000002100 */
[----:B------:R-:W-:-:S04]  /*2b20*/  IMAD.SHL.U32 R44, R51, 0x10, RZ ;  /* 0x00000010332c7824 */ /* 0x000fc800078e00ff */
[----:B---3--:R2:W-:Y:S01]  /*2b30*/  @!P0 STG.E.128 desc[UR6][R2.64], R16 ;  /* 0x0000001002008986 */ /* 0x0085e2000c101d06 */
[----:B------:R-:W-:-:S04]  /*2b40*/  LOP3.LUT R53, R53, 0x30, R44, 0xf8, !PT ;  /* 0x0000003035357812 */ /* 0x000fc800078ef82c */
[----:B------:R-:W-:Y:S02]  /*2b50*/  LEA.HI R0, R0, R53, RZ, 0x8 ;  /* 0x0000003500007211 */ /* 0x000fe400078f40ff */
[----:B------:R-:W-:Y:S02]  /*2b60*/  ISETP.NE.AND P1, PT, R57, RZ, PT ;  /* 0x000000ff3900720c */ /* 0x000fe40003f25270 */
[C---:B------:R-:W-:Y:S01]  /*2b70*/  LOP3.LUT R6, R0.reuse, 0xffffff00, RZ, 0xc0, !PT ;  /* 0xffffff0000067812 */ /* 0x040fe200078ec0ff */
[----:B------:R-:W-:Y:S01]  /*2b80*/  IMAD.SHL.U32 R0, R0, 0x40, RZ ;  /* 0x0000004000007824 */ /* 0x000fe200078e00ff */
[----:B------:R-:W-:Y:S02]  /*2b90*/  ISETP.NE.AND P6, PT, R50, RZ, PT ;  /* 0x000000ff3200720c */ /* 0x000fe40003fc5270 */
[----:B------:R-:W-:Y:S02]  /*2ba0*/  ISETP.NE.AND P5, PT, R49, RZ, PT ;  /* 0x000000ff3100720c */ /* 0x000fe40003fa5270 */
[----:B------:R-:W-:-:S02]  /*2bb0*/  SEL R21, R21, 0x2, P2 ;  /* 0x0000000215157807 */ /* 0x000fc40001000000 */
[----:B------:R-:W-:Y:S01]  /*2bc0*/  SEL R20, R20, 0x2, P1 ;  /* 0x0000000214147807 */ /* 0x000fe20000800000 */
[----:B------:R-:W-:Y:S01]  /*2bd0*/  IMAD.IADD R35, R36, 0x1, R35 ;  /* 0x0000000124237824 */ /* 0x000fe200078e0223 */
[----:B------:R-:W-:Y:S01]  /*2be0*/  BAR.SYNC.DEFER_BLOCKING 0x0 ;  /* 0x0000000000007b1d */ /* 0x000fe20000010000 */
[----:B0-----:R-:W-:Y:S02]  /*2bf0*/  LOP3.LUT R5, R0, 0xffffc000, RZ, 0xc0, !PT ;  /* 0xffffc00000057812 */ /* 0x001fe400078ec0ff */
[----:B------:R-:W-:Y:S02]  /*2c00*/  SEL R24, R24, 0x3, P3 ;  /* 0x0000000318187807 */ /* 0x000fe40001800000 */
[----:B------:R-:W-:Y:S02]  /*2c10*/  SEL R0, R23, 0x3, P4 ;  /* 0x0000000317007807 */ /* 0x000fe40002000000 */
[----:B------:R-:W-:Y:S02]  /*2c20*/  SEL R4, R21, 0x3, P5 ;  /* 0x0000000315047807 */ /* 0x000fe40002800000 */
[----:B------:R-:W-:-:S02]  /*2c30*/  SEL R20, R20, 0x3, P6 ;  /* 0x0000000314147807 */ /* 0x000fc40003000000 */
[----:B------:R-:W-:-:S04]  /*2c40*/  SHF.R.U32.HI R48, RZ, 0x2, R51 ;  /* 0x00000002ff307819 */ /* 0x000fc80000011633 */
[----:B------:R-:W-:Y:S01]  /*2c50*/  SGXT.U32 R7, R48, 0x6 ;  /* 0x000000063007781a */ /* 0x000fe20000000000 */
[----:B------:R-:W-:Y:S01]  /*2c60*/  IMAD.IADD R6, R53, 0x1, -R6 ;  /* 0x0000000135067824 */ /* 0x000fe200078e0a06 */
[----:B------:R0:W-:Y:S04]  /*2c70*/  STS.U8 [R35], R22 ;  /* 0x0000001623007388 */ /* 0x0001e80000000000 */
[----:B------:R0:W-:Y:S04]  /*2c80*/  STS.U8 [R35+0x4], R27 ;  /* 0x0000041b23007388 */ /* 0x0001e80000000000 */
        /* <DEDUP_REMOVED lines=13> */
[----:B------:R0:W-:Y:S01]  /*2d60*/  STS.U8 [R35+0x3c], R20 ;  /* 0x00003c1423007388 */ /* 0x0001e20000000000 */
[----:B------:R-:W-:Y:S01]  /*2d70*/  LOP3.LUT R7, R54, R7, RZ, 0xfc, !PT ;  /* 0x0000000736077212 */ /* 0x000fe200078efcff */
[----:B-1----:R-:W-:Y:S01]  /*2d80*/  IMAD.SHL.U32 R8, R47, 0x10, RZ ;  /* 0x000000102f087824 */ /* 0x002fe200078e00ff */
[----:B------:R-:W-:Y:S01]  /*2d90*/  LOP3.LUT R9, R38, 0x3f0, RZ, 0xc0, !PT ;  /* 0x000003f026097812 */ /* 0x000fe200078ec0ff */
[----:B------:R-:W-:Y:S01]  /*2da0*/  BAR.SYNC.DEFER_BLOCKING 0x0 ;  /* 0x0000000000007b1d */ /* 0x000fe20000010000 */
[C---:B------:R-:W-:Y:S01]  /*2db0*/  ISETP.GE.AND P0, PT, R7.reuse, 0x40, PT ;  /* 0x000000400700780c */ /* 0x040fe20003f06270 */
[----:B------:R-:W-:Y:S01]  /*2dc0*/  IMAD R6, R7, 0x100, R6 ;  /* 0x0000010007067824 */ /* 0x000fe200078e0206 */
[----:B------:R-:W-:-:S03]  /*2dd0*/  LOP3.LUT R8, R8, 0xff0, RZ, 0xc0, !PT ;  /* 0x00000ff008087812 */ /* 0x000fc600078ec0ff */
[----:B------:R-:W-:Y:S01]  /*2de0*/  IMAD.IADD R5, R6, 0x1, R5 ;  /* 0x0000000106057824 */ /* 0x000fe200078e0205 */
[----:B------:R-:W-:Y:S01]  /*2df0*/  IADD3 R8, R8, UR4, R9 ;  /* 0x0000000408087c10 */ /* 0x000fe2000fffe009 */
[----:B------:R-:W-:-:S03]  /*2e00*/  ULDC.64 UR4, c[0x0][0x220] ;  /* 0x0000880000047ab9 */ /* 0x000fc60000000a00 */
[----:B--2---:R-:W-:-:S04]  /*2e10*/  IADD3 R2, P1, R5, UR4, RZ ;  /* 0x0000000405027c10 */ /* 0x004fc8000ff3e0ff */
[----:B------:R-:W-:Y:S01]  /*2e20*/  LEA.HI.X.SX32 R3, R5, UR5, 0x1, P1 ;  /* 0x0000000505037c11 */ /* 0x000fe200088f0eff */
[----:B0-----:R-:W-:Y:S08]  /*2e30*/  @P0 EXIT ;  /* 0x000000000000094d */ /* 0x001ff00003800000 */
[----:B------:R-:W0:Y:S04]  /*2e40*/  LDS.128 R8, [R8] ;  /* 0x0000000008087984 */ /* 0x000e280000000c00 */
[----:B0-----:R-:W-:Y:S01]  /*2e50*/  STG.E.128 desc[UR6][R2.64], R8 ;  /* 0x0000000802007986 */ /* 0x001fe2000c101d06 */
[----:B------:R-:W-:Y:S05]  /*2e60*/  EXIT ;  /* 0x000000000000794d */ /* 0x000fea0003800000 */
.L_x_0:
[----:B------:R-:W-:-:S00]  /*2e70*/  BRA `(.L_x_0) ;  /* 0xfffffffc00fc7947 */ /* 0x000fc0000383ffff */
[----:B------:R-:W-:-:S00]  /*2e80*/  NOP ;  /* 0x0000000000007918 */ /* 0x000fc00000000000 */
[----:B------:R-:W-:-:S00]  /*2e90*/  NOP ;  /* 0x0000000000007918 */ /* 0x000fc00000000000 */
[----:B------:R-:W-:-:S00]  /*2ea0*/  NOP ;  /* 0x0000000000007918 */ /* 0x000fc00000000000 */
[----:B------:R-:W-:-:S00]  /*2eb0*/  NOP ;  /* 0x0000000000007918 */ /* 0x000fc00000000000 */
[----:B------:R-:W-:-:S00]  /*2ec0*/  NOP ;  /* 0x0000000000007918 */ /* 0x000fc00000000000 */
[----:B------:R-:W-:-:S00]  /*2ed0*/  NOP ;  /* 0x0000000000007918 */ /* 0x000fc00000000000 */
[----:B------:R-:W-:-:S00]  /*2ee0*/  NOP ;  /* 0x0000000000007918 */ /* 0x000fc00000000000 */
[----:B------:R-:W-:-:S00]  /*2ef0*/  NOP ;  /* 0x0000000000007918 */ /* 0x000fc00000000000 */
.L_x_1:


//--------------------- .nv.shared.triton_poi_fused_max_pool2d_with_indices_17 --------------------------
	.section	.nv.shared.triton_poi_fused_max_pool2d_with_indices_17,"aw",@nobits
	.sectionflags	@""
	.align	16
	.zero		1024


//--------------------- .nv.constant0.triton_poi_fused_max_pool2d_with_indices_17 --------------------------
	.section	.nv.constant0.triton_poi_fused_max_pool2d_with_indices_17,"a",@progbits
	.sectionflags	@""
	.align	4
.nv.constant0.triton_poi_fused_max_pool2d_with_indices_17:
	.zero		560
